//
// Generated by NVIDIA NVVM Compiler
//
// Compiler Build ID: CL-36424714
// Cuda compilation tools, release 13.0, V13.0.88
// Based on NVVM 20.0.0
//

.version 9.0
.target sm_100
.address_size 64

	// .globl	_Z11init_curandP17curandStateXORWOWPj
.global .align 4 .b8 precalc_xorwow_matrix[102400];
.global .align 4 .b8 precalc_xorwow_offset_matrix[102400];
.global .align 4 .b8 mrg32k3aM1[2304];
.global .align 4 .b8 mrg32k3aM2[2304];
.global .align 4 .b8 mrg32k3aM1SubSeq[2016];
.global .align 4 .b8 mrg32k3aM2SubSeq[2016];
.global .align 4 .b8 mrg32k3aM1Seq[2304];
.global .align 4 .b8 mrg32k3aM2Seq[2304];
.const .align 8 .b8 __cr_lgamma_table[72];

.visible .entry _Z11init_curandP17curandStateXORWOWPj(
	.param .u64 .ptr .align 1 _Z11init_curandP17curandStateXORWOWPj_param_0,
	.param .u64 .ptr .align 1 _Z11init_curandP17curandStateXORWOWPj_param_1
)
{
	.reg .pred 	%p<24>;
	.reg .b32 	%r<409>;
	.reg .b64 	%rd<20>;

	ld.param.u64 	%rd8, [_Z11init_curandP17curandStateXORWOWPj_param_0];
	ld.param.u64 	%rd9, [_Z11init_curandP17curandStateXORWOWPj_param_1];
	cvta.to.global.u64 	%rd10, %rd8;
	cvta.to.global.u64 	%rd11, %rd9;
	mov.u32 	%r182, %ctaid.x;
	mov.u32 	%r183, %ntid.x;
	mov.u32 	%r184, %tid.x;
	mad.lo.s32 	%r185, %r182, %r183, %r184;
	ld.global.u32 	%r186, [%rd11];
	cvt.s64.s32 	%rd19, %r185;
	mul.wide.s32 	%rd12, %r185, 48;
	add.s64 	%rd2, %rd10, %rd12;
	xor.b32  	%r187, %r186, -1429050551;
	mul.lo.s32 	%r188, %r187, 1099087573;
	add.s32 	%r189, %r188, -638133224;
	add.s32 	%r190, %r188, 123456789;
	st.global.v2.u32 	[%rd2], {%r189, %r190};
	xor.b32  	%r191, %r188, 362436069;
	mov.b32 	%r192, -123459836;
	st.global.v2.u32 	[%rd2+8], {%r191, %r192};
	add.s32 	%r193, %r188, 5783321;
	mov.b32 	%r194, -589760388;
	st.global.v2.u32 	[%rd2+16], {%r194, %r193};
	setp.eq.s32 	%p1, %r185, 0;
	@%p1 bra 	$L__BB0_42;
	mov.b32 	%r315, 0;
	mov.u64 	%rd14, precalc_xorwow_matrix;
$L__BB0_2:
	and.b64  	%rd4, %rd19, 3;
	setp.eq.s64 	%p2, %rd4, 0;
	@%p2 bra 	$L__BB0_41;
	mul.wide.u32 	%rd13, %r315, 3200;
	add.s64 	%rd5, %rd14, %rd13;
	cvt.u32.u64 	%r2, %rd4;
	mov.b32 	%r316, 0;
$L__BB0_4:
	mov.b32 	%r329, 0;
	mov.u32 	%r330, %r329;
	mov.u32 	%r331, %r329;
	mov.u32 	%r332, %r329;
	mov.u32 	%r333, %r329;
	mov.u32 	%r322, %r329;
$L__BB0_5:
	mul.wide.u32 	%rd15, %r322, 4;
	add.s64 	%rd16, %rd2, %rd15;
	ld.global.u32 	%r10, [%rd16+4];
	shl.b32 	%r11, %r322, 5;
	mov.b32 	%r328, 0;
$L__BB0_6:
	.pragma "nounroll";
	shr.u32 	%r199, %r10, %r328;
	and.b32  	%r200, %r199, 1;
	setp.eq.b32 	%p3, %r200, 1;
	not.pred 	%p4, %p3;
	add.s32 	%r201, %r11, %r328;
	mul.lo.s32 	%r202, %r201, 5;
	mul.wide.u32 	%rd17, %r202, 4;
	add.s64 	%rd6, %rd5, %rd17;
	@%p4 bra 	$L__BB0_8;
	ld.global.u32 	%r203, [%rd6];
	xor.b32  	%r333, %r333, %r203;
	ld.global.u32 	%r204, [%rd6+4];
	xor.b32  	%r332, %r332, %r204;
	ld.global.u32 	%r205, [%rd6+8];
	xor.b32  	%r331, %r331, %r205;
	ld.global.u32 	%r206, [%rd6+12];
	xor.b32  	%r330, %r330, %r206;
	ld.global.u32 	%r207, [%rd6+16];
	xor.b32  	%r329, %r329, %r207;
$L__BB0_8:
	and.b32  	%r209, %r199, 2;
	setp.eq.s32 	%p5, %r209, 0;
	@%p5 bra 	$L__BB0_10;
	ld.global.u32 	%r210, [%rd6+20];
	xor.b32  	%r333, %r333, %r210;
	ld.global.u32 	%r211, [%rd6+24];
	xor.b32  	%r332, %r332, %r211;
	ld.global.u32 	%r212, [%rd6+28];
	xor.b32  	%r331, %r331, %r212;
	ld.global.u32 	%r213, [%rd6+32];
	xor.b32  	%r330, %r330, %r213;
	ld.global.u32 	%r214, [%rd6+36];
	xor.b32  	%r329, %r329, %r214;
$L__BB0_10:
	and.b32  	%r216, %r199, 4;
	setp.eq.s32 	%p6, %r216, 0;
	@%p6 bra 	$L__BB0_12;
	ld.global.u32 	%r217, [%rd6+40];
	xor.b32  	%r333, %r333, %r217;
	ld.global.u32 	%r218, [%rd6+44];
	xor.b32  	%r332, %r332, %r218;
	ld.global.u32 	%r219, [%rd6+48];
	xor.b32  	%r331, %r331, %r219;
	ld.global.u32 	%r220, [%rd6+52];
	xor.b32  	%r330, %r330, %r220;
	ld.global.u32 	%r221, [%rd6+56];
	xor.b32  	%r329, %r329, %r221;
$L__BB0_12:
	and.b32  	%r223, %r199, 8;
	setp.eq.s32 	%p7, %r223, 0;
	@%p7 bra 	$L__BB0_14;
	ld.global.u32 	%r224, [%rd6+60];
	xor.b32  	%r333, %r333, %r224;
	ld.global.u32 	%r225, [%rd6+64];
	xor.b32  	%r332, %r332, %r225;
	ld.global.u32 	%r226, [%rd6+68];
	xor.b32  	%r331, %r331, %r226;
	ld.global.u32 	%r227, [%rd6+72];
	xor.b32  	%r330, %r330, %r227;
	ld.global.u32 	%r228, [%rd6+76];
	xor.b32  	%r329, %r329, %r228;
$L__BB0_14:
	and.b32  	%r230, %r199, 16;
	setp.eq.s32 	%p8, %r230, 0;
	@%p8 bra 	$L__BB0_16;
	ld.global.u32 	%r231, [%rd6+80];
	xor.b32  	%r333, %r333, %r231;
	ld.global.u32 	%r232, [%rd6+84];
	xor.b32  	%r332, %r332, %r232;
	ld.global.u32 	%r233, [%rd6+88];
	xor.b32  	%r331, %r331, %r233;
	ld.global.u32 	%r234, [%rd6+92];
	xor.b32  	%r330, %r330, %r234;
	ld.global.u32 	%r235, [%rd6+96];
	xor.b32  	%r329, %r329, %r235;
$L__BB0_16:
	and.b32  	%r237, %r199, 32;
	setp.eq.s32 	%p9, %r237, 0;
	@%p9 bra 	$L__BB0_18;
	ld.global.u32 	%r238, [%rd6+100];
	xor.b32  	%r333, %r333, %r238;
	ld.global.u32 	%r239, [%rd6+104];
	xor.b32  	%r332, %r332, %r239;
	ld.global.u32 	%r240, [%rd6+108];
	xor.b32  	%r331, %r331, %r240;
	ld.global.u32 	%r241, [%rd6+112];
	xor.b32  	%r330, %r330, %r241;
	ld.global.u32 	%r242, [%rd6+116];
	xor.b32  	%r329, %r329, %r242;
$L__BB0_18:
	and.b32  	%r244, %r199, 64;
	setp.eq.s32 	%p10, %r244, 0;
	@%p10 bra 	$L__BB0_20;
	ld.global.u32 	%r245, [%rd6+120];
	xor.b32  	%r333, %r333, %r245;
	ld.global.u32 	%r246, [%rd6+124];
	xor.b32  	%r332, %r332, %r246;
	ld.global.u32 	%r247, [%rd6+128];
	xor.b32  	%r331, %r331, %r247;
	ld.global.u32 	%r248, [%rd6+132];
	xor.b32  	%r330, %r330, %r248;
	ld.global.u32 	%r249, [%rd6+136];
	xor.b32  	%r329, %r329, %r249;
$L__BB0_20:
	and.b32  	%r251, %r199, 128;
	setp.eq.s32 	%p11, %r251, 0;
	@%p11 bra 	$L__BB0_22;
	ld.global.u32 	%r252, [%rd6+140];
	xor.b32  	%r333, %r333, %r252;
	ld.global.u32 	%r253, [%rd6+144];
	xor.b32  	%r332, %r332, %r253;
	ld.global.u32 	%r254, [%rd6+148];
	xor.b32  	%r331, %r331, %r254;
	ld.global.u32 	%r255, [%rd6+152];
	xor.b32  	%r330, %r330, %r255;
	ld.global.u32 	%r256, [%rd6+156];
	xor.b32  	%r329, %r329, %r256;
$L__BB0_22:
	and.b32  	%r258, %r199, 256;
	setp.eq.s32 	%p12, %r258, 0;
	@%p12 bra 	$L__BB0_24;
	ld.global.u32 	%r259, [%rd6+160];
	xor.b32  	%r333, %r333, %r259;
	ld.global.u32 	%r260, [%rd6+164];
	xor.b32  	%r332, %r332, %r260;
	ld.global.u32 	%r261, [%rd6+168];
	xor.b32  	%r331, %r331, %r261;
	ld.global.u32 	%r262, [%rd6+172];
	xor.b32  	%r330, %r330, %r262;
	ld.global.u32 	%r263, [%rd6+176];
	xor.b32  	%r329, %r329, %r263;
$L__BB0_24:
	and.b32  	%r265, %r199, 512;
	setp.eq.s32 	%p13, %r265, 0;
	@%p13 bra 	$L__BB0_26;
	ld.global.u32 	%r266, [%rd6+180];
	xor.b32  	%r333, %r333, %r266;
	ld.global.u32 	%r267, [%rd6+184];
	xor.b32  	%r332, %r332, %r267;
	ld.global.u32 	%r268, [%rd6+188];
	xor.b32  	%r331, %r331, %r268;
	ld.global.u32 	%r269, [%rd6+192];
	xor.b32  	%r330, %r330, %r269;
	ld.global.u32 	%r270, [%rd6+196];
	xor.b32  	%r329, %r329, %r270;
$L__BB0_26:
	and.b32  	%r272, %r199, 1024;
	setp.eq.s32 	%p14, %r272, 0;
	@%p14 bra 	$L__BB0_28;
	ld.global.u32 	%r273, [%rd6+200];
	xor.b32  	%r333, %r333, %r273;
	ld.global.u32 	%r274, [%rd6+204];
	xor.b32  	%r332, %r332, %r274;
	ld.global.u32 	%r275, [%rd6+208];
	xor.b32  	%r331, %r331, %r275;
	ld.global.u32 	%r276, [%rd6+212];
	xor.b32  	%r330, %r330, %r276;
	ld.global.u32 	%r277, [%rd6+216];
	xor.b32  	%r329, %r329, %r277;
$L__BB0_28:
	and.b32  	%r279, %r199, 2048;
	setp.eq.s32 	%p15, %r279, 0;
	@%p15 bra 	$L__BB0_30;
	ld.global.u32 	%r280, [%rd6+220];
	xor.b32  	%r333, %r333, %r280;
	ld.global.u32 	%r281, [%rd6+224];
	xor.b32  	%r332, %r332, %r281;
	ld.global.u32 	%r282, [%rd6+228];
	xor.b32  	%r331, %r331, %r282;
	ld.global.u32 	%r283, [%rd6+232];
	xor.b32  	%r330, %r330, %r283;
	ld.global.u32 	%r284, [%rd6+236];
	xor.b32  	%r329, %r329, %r284;
$L__BB0_30:
	and.b32  	%r286, %r199, 4096;
	setp.eq.s32 	%p16, %r286, 0;
	@%p16 bra 	$L__BB0_32;
	ld.global.u32 	%r287, [%rd6+240];
	xor.b32  	%r333, %r333, %r287;
	ld.global.u32 	%r288, [%rd6+244];
	xor.b32  	%r332, %r332, %r288;
	ld.global.u32 	%r289, [%rd6+248];
	xor.b32  	%r331, %r331, %r289;
	ld.global.u32 	%r290, [%rd6+252];
	xor.b32  	%r330, %r330, %r290;
	ld.global.u32 	%r291, [%rd6+256];
	xor.b32  	%r329, %r329, %r291;
$L__BB0_32:
	and.b32  	%r293, %r199, 8192;
	setp.eq.s32 	%p17, %r293, 0;
	@%p17 bra 	$L__BB0_34;
	ld.global.u32 	%r294, [%rd6+260];
	xor.b32  	%r333, %r333, %r294;
	ld.global.u32 	%r295, [%rd6+264];
	xor.b32  	%r332, %r332, %r295;
	ld.global.u32 	%r296, [%rd6+268];
	xor.b32  	%r331, %r331, %r296;
	ld.global.u32 	%r297, [%rd6+272];
	xor.b32  	%r330, %r330, %r297;
	ld.global.u32 	%r298, [%rd6+276];
	xor.b32  	%r329, %r329, %r298;
$L__BB0_34:
	and.b32  	%r300, %r199, 16384;
	setp.eq.s32 	%p18, %r300, 0;
	@%p18 bra 	$L__BB0_36;
	ld.global.u32 	%r301, [%rd6+280];
	xor.b32  	%r333, %r333, %r301;
	ld.global.u32 	%r302, [%rd6+284];
	xor.b32  	%r332, %r332, %r302;
	ld.global.u32 	%r303, [%rd6+288];
	xor.b32  	%r331, %r331, %r303;
	ld.global.u32 	%r304, [%rd6+292];
	xor.b32  	%r330, %r330, %r304;
	ld.global.u32 	%r305, [%rd6+296];
	xor.b32  	%r329, %r329, %r305;
$L__BB0_36:
	and.b32  	%r307, %r199, 32768;
	setp.eq.s32 	%p19, %r307, 0;
	@%p19 bra 	$L__BB0_38;
	ld.global.u32 	%r308, [%rd6+300];
	xor.b32  	%r333, %r333, %r308;
	ld.global.u32 	%r309, [%rd6+304];
	xor.b32  	%r332, %r332, %r309;
	ld.global.u32 	%r310, [%rd6+308];
	xor.b32  	%r331, %r331, %r310;
	ld.global.u32 	%r311, [%rd6+312];
	xor.b32  	%r330, %r330, %r311;
	ld.global.u32 	%r312, [%rd6+316];
	xor.b32  	%r329, %r329, %r312;
$L__BB0_38:
	add.s32 	%r328, %r328, 16;
	setp.ne.s32 	%p20, %r328, 32;
	@%p20 bra 	$L__BB0_6;
	mad.lo.s32 	%r313, %r322, -31, %r11;
	add.s32 	%r322, %r313, 1;
	setp.ne.s32 	%p21, %r322, 5;
	@%p21 bra 	$L__BB0_5;
	st.global.u32 	[%rd2+4], %r333;
	st.global.u32 	[%rd2+8], %r332;
	st.global.u32 	[%rd2+12], %r331;
	st.global.u32 	[%rd2+16], %r330;
	st.global.u32 	[%rd2+20], %r329;
	add.s32 	%r316, %r316, 1;
	setp.lt.u32 	%p22, %r316, %r2;
	@%p22 bra 	$L__BB0_4;
$L__BB0_41:
	shr.u64 	%rd7, %rd19, 2;
	add.s32 	%r315, %r315, 1;
	setp.gt.u64 	%p23, %rd19, 3;
	mov.u64 	%rd19, %rd7;
	@%p23 bra 	$L__BB0_2;
$L__BB0_42:
	mov.b32 	%r314, 0;
	st.global.v2.u32 	[%rd2+24], {%r314, %r314};
	st.global.u32 	[%rd2+32], %r314;
	mov.b64 	%rd18, 0;
	st.global.u64 	[%rd2+40], %rd18;
	ret;

}
	// .globl	_Z17single_trajectoryP17curandStateXORWOWP6paramsPd
.visible .entry _Z17single_trajectoryP17curandStateXORWOWP6paramsPd(
	.param .u64 .ptr .align 1 _Z17single_trajectoryP17curandStateXORWOWP6paramsPd_param_0,
	.param .u64 .ptr .align 1 _Z17single_trajectoryP17curandStateXORWOWP6paramsPd_param_1,
	.param .u64 .ptr .align 1 _Z17single_trajectoryP17curandStateXORWOWP6paramsPd_param_2
)
{
	.reg .pred 	%p<19>;
	.reg .b32 	%r<137>;
	.reg .b32 	%f<107>;
	.reg .b64 	%rd<14>;
	.reg .b64 	%fd<32>;

	ld.param.u64 	%rd5, [_Z17single_trajectoryP17curandStateXORWOWP6paramsPd_param_0];
	ld.param.u64 	%rd6, [_Z17single_trajectoryP17curandStateXORWOWP6paramsPd_param_1];
	ld.param.u64 	%rd7, [_Z17single_trajectoryP17curandStateXORWOWP6paramsPd_param_2];
	cvta.to.global.u64 	%rd1, %rd7;
	cvta.to.global.u64 	%rd2, %rd6;
	cvta.to.global.u64 	%rd3, %rd5;
	mov.u32 	%r44, %ctaid.x;
	mov.u32 	%r45, %ntid.x;
	mov.u32 	%r46, %tid.x;
	mad.lo.s32 	%r1, %r44, %r45, %r46;
	ld.global.u32 	%r2, [%rd2];
	ld.global.f64 	%fd29, [%rd2+8];
	setp.lt.s32 	%p1, %r2, 1;
	@%p1 bra 	$L__BB1_12;
	mul.wide.s32 	%rd8, %r1, 48;
	add.s64 	%rd4, %rd3, %rd8;
	ld.global.f64 	%fd14, [%rd2+32];
	cvt.rn.f64.s32 	%fd15, %r2;
	div.rn.f64 	%fd16, %fd14, %fd15;
	ld.global.v2.u32 	{%r124, %r123}, [%rd4];
	ld.global.u32 	%r122, [%rd4+8];
	ld.global.u32 	%r117, [%rd4+20];
	ld.global.u32 	%r118, [%rd4+24];
	ld.global.f32 	%f101, [%rd4+32];
	ld.global.f64 	%fd17, [%rd2+24];
	fma.rn.f64 	%fd2, %fd16, %fd17, 0d3FF0000000000000;
	ld.global.f64 	%fd3, [%rd2+16];
	sqrt.rn.f64 	%fd4, %fd16;
	setp.eq.s32 	%p2, %r2, 1;
	@%p2 bra 	$L__BB1_8;
	ld.global.u32 	%r116, [%rd4+16];
	ld.global.u32 	%r115, [%rd4+12];
	and.b32  	%r47, %r2, 2147483646;
	neg.s32 	%r111, %r47;
$L__BB1_3:
	setp.eq.s32 	%p3, %r118, 1;
	mov.u32 	%r119, %r117;
	mov.u32 	%r120, %r116;
	mov.u32 	%r121, %r115;
	mov.f32 	%f102, %f101;
	@%p3 bra 	$L__BB1_5;
	shr.u32 	%r48, %r123, 2;
	xor.b32  	%r49, %r48, %r123;
	shl.b32 	%r50, %r117, 4;
	shl.b32 	%r51, %r49, 1;
	xor.b32  	%r52, %r50, %r51;
	xor.b32  	%r53, %r52, %r117;
	xor.b32  	%r120, %r53, %r49;
	add.s32 	%r54, %r124, %r120;
	add.s32 	%r55, %r54, 362437;
	shr.u32 	%r56, %r122, 2;
	xor.b32  	%r57, %r56, %r122;
	shl.b32 	%r58, %r120, 4;
	shl.b32 	%r59, %r57, 1;
	xor.b32  	%r60, %r59, %r58;
	xor.b32  	%r61, %r60, %r57;
	xor.b32  	%r119, %r61, %r120;
	add.s32 	%r124, %r124, 724874;
	add.s32 	%r62, %r119, %r124;
	cvt.rn.f32.u32 	%f14, %r55;
	fma.rn.f32 	%f15, %f14, 0f2F800000, 0f2F000000;
	cvt.rn.f32.u32 	%f16, %r62;
	fma.rn.f32 	%f17, %f16, 0f30C90FDB, 0f30490FDB;
	setp.lt.f32 	%p4, %f15, 0f00800000;
	mul.f32 	%f18, %f15, 0f4B000000;
	selp.f32 	%f19, %f18, %f15, %p4;
	selp.f32 	%f20, 0fC1B80000, 0f00000000, %p4;
	mov.b32 	%r63, %f19;
	add.s32 	%r64, %r63, -1059760811;
	and.b32  	%r65, %r64, -8388608;
	sub.s32 	%r66, %r63, %r65;
	mov.b32 	%f21, %r66;
	cvt.rn.f32.s32 	%f22, %r65;
	fma.rn.f32 	%f23, %f22, 0f34000000, %f20;
	add.f32 	%f24, %f21, 0fBF800000;
	fma.rn.f32 	%f25, %f24, 0fBE055027, 0f3E1039F6;
	fma.rn.f32 	%f26, %f25, %f24, 0fBDF8CDCC;
	fma.rn.f32 	%f27, %f26, %f24, 0f3E0F2955;
	fma.rn.f32 	%f28, %f27, %f24, 0fBE2AD8B9;
	fma.rn.f32 	%f29, %f28, %f24, 0f3E4CED0B;
	fma.rn.f32 	%f30, %f29, %f24, 0fBE7FFF22;
	fma.rn.f32 	%f31, %f30, %f24, 0f3EAAAA78;
	fma.rn.f32 	%f32, %f31, %f24, 0fBF000000;
	mul.f32 	%f33, %f24, %f32;
	fma.rn.f32 	%f34, %f33, %f24, %f24;
	fma.rn.f32 	%f35, %f23, 0f3F317218, %f34;
	setp.gt.u32 	%p5, %r63, 2139095039;
	fma.rn.f32 	%f36, %f19, 0f7F800000, 0f7F800000;
	selp.f32 	%f37, %f36, %f35, %p5;
	setp.eq.f32 	%p6, %f19, 0f00000000;
	mul.f32 	%f38, %f37, 0fC0000000;
	selp.f32 	%f39, 0f7F800000, %f38, %p6;
	sqrt.rn.f32 	%f40, %f39;
	sin.approx.f32 	%f41, %f17;
	cos.approx.f32 	%f42, %f17;
	mul.f32 	%f102, %f40, %f41;
	mul.f32 	%f101, %f40, %f42;
	mov.u32 	%r121, %r117;
	mov.u32 	%r122, %r116;
	mov.u32 	%r123, %r115;
	mov.u32 	%r117, %r119;
	mov.u32 	%r116, %r120;
	mov.u32 	%r115, %r121;
$L__BB1_5:
	setp.ne.s32 	%p7, %r118, 1;
	cvt.f64.f32 	%fd18, %f102;
	mul.f64 	%fd19, %fd3, %fd18;
	fma.rn.f64 	%fd20, %fd4, %fd19, %fd2;
	mul.f64 	%fd6, %fd29, %fd20;
	mov.b32 	%r118, 0;
	mov.f32 	%f104, %f101;
	@%p7 bra 	$L__BB1_7;
	shr.u32 	%r69, %r123, 2;
	xor.b32  	%r70, %r69, %r123;
	shl.b32 	%r71, %r119, 4;
	shl.b32 	%r72, %r70, 1;
	xor.b32  	%r73, %r71, %r72;
	xor.b32  	%r74, %r73, %r119;
	xor.b32  	%r116, %r74, %r70;
	add.s32 	%r75, %r124, %r116;
	add.s32 	%r76, %r75, 362437;
	shr.u32 	%r77, %r122, 2;
	xor.b32  	%r78, %r77, %r122;
	shl.b32 	%r79, %r116, 4;
	shl.b32 	%r80, %r78, 1;
	xor.b32  	%r81, %r80, %r79;
	xor.b32  	%r82, %r81, %r78;
	xor.b32  	%r117, %r82, %r116;
	add.s32 	%r124, %r124, 724874;
	add.s32 	%r83, %r117, %r124;
	cvt.rn.f32.u32 	%f43, %r76;
	fma.rn.f32 	%f44, %f43, 0f2F800000, 0f2F000000;
	cvt.rn.f32.u32 	%f45, %r83;
	fma.rn.f32 	%f46, %f45, 0f30C90FDB, 0f30490FDB;
	setp.lt.f32 	%p8, %f44, 0f00800000;
	mul.f32 	%f47, %f44, 0f4B000000;
	selp.f32 	%f48, %f47, %f44, %p8;
	selp.f32 	%f49, 0fC1B80000, 0f00000000, %p8;
	mov.b32 	%r84, %f48;
	add.s32 	%r85, %r84, -1059760811;
	and.b32  	%r86, %r85, -8388608;
	sub.s32 	%r87, %r84, %r86;
	mov.b32 	%f50, %r87;
	cvt.rn.f32.s32 	%f51, %r86;
	fma.rn.f32 	%f52, %f51, 0f34000000, %f49;
	add.f32 	%f53, %f50, 0fBF800000;
	fma.rn.f32 	%f54, %f53, 0fBE055027, 0f3E1039F6;
	fma.rn.f32 	%f55, %f54, %f53, 0fBDF8CDCC;
	fma.rn.f32 	%f56, %f55, %f53, 0f3E0F2955;
	fma.rn.f32 	%f57, %f56, %f53, 0fBE2AD8B9;
	fma.rn.f32 	%f58, %f57, %f53, 0f3E4CED0B;
	fma.rn.f32 	%f59, %f58, %f53, 0fBE7FFF22;
	fma.rn.f32 	%f60, %f59, %f53, 0f3EAAAA78;
	fma.rn.f32 	%f61, %f60, %f53, 0fBF000000;
	mul.f32 	%f62, %f53, %f61;
	fma.rn.f32 	%f63, %f62, %f53, %f53;
	fma.rn.f32 	%f64, %f52, 0f3F317218, %f63;
	setp.gt.u32 	%p9, %r84, 2139095039;
	fma.rn.f32 	%f65, %f48, 0f7F800000, 0f7F800000;
	selp.f32 	%f66, %f65, %f64, %p9;
	setp.eq.f32 	%p10, %f48, 0f00000000;
	mul.f32 	%f67, %f66, 0fC0000000;
	selp.f32 	%f68, 0f7F800000, %f67, %p10;
	sqrt.rn.f32 	%f69, %f68;
	sin.approx.f32 	%f70, %f46;
	cos.approx.f32 	%f71, %f46;
	mul.f32 	%f104, %f69, %f70;
	mul.f32 	%f101, %f69, %f71;
	mov.b32 	%r118, 1;
	mov.u32 	%r115, %r119;
	mov.u32 	%r122, %r120;
	mov.u32 	%r123, %r121;
$L__BB1_7:
	cvt.f64.f32 	%fd21, %f104;
	mul.f64 	%fd22, %fd3, %fd21;
	fma.rn.f64 	%fd23, %fd4, %fd22, %fd2;
	mul.f64 	%fd29, %fd6, %fd23;
	add.s32 	%r111, %r111, 2;
	setp.ne.s32 	%p11, %r111, 0;
	@%p11 bra 	$L__BB1_3;
$L__BB1_8:
	and.b32  	%r88, %r2, 1;
	setp.eq.b32 	%p12, %r88, 1;
	not.pred 	%p13, %p12;
	@%p13 bra 	$L__BB1_12;
	setp.eq.s32 	%p14, %r118, 1;
	@%p14 bra 	$L__BB1_11;
	shr.u32 	%r89, %r123, 2;
	xor.b32  	%r90, %r89, %r123;
	shl.b32 	%r91, %r117, 4;
	shl.b32 	%r92, %r90, 1;
	xor.b32  	%r93, %r91, %r92;
	xor.b32  	%r94, %r93, %r117;
	xor.b32  	%r95, %r94, %r90;
	add.s32 	%r96, %r124, %r95;
	add.s32 	%r97, %r96, 362437;
	shr.u32 	%r98, %r122, 2;
	xor.b32  	%r99, %r98, %r122;
	shl.b32 	%r100, %r95, 4;
	shl.b32 	%r101, %r99, 1;
	xor.b32  	%r102, %r101, %r100;
	xor.b32  	%r103, %r102, %r99;
	xor.b32  	%r104, %r103, %r95;
	add.s32 	%r105, %r124, %r104;
	add.s32 	%r106, %r105, 724874;
	cvt.rn.f32.u32 	%f72, %r97;
	fma.rn.f32 	%f73, %f72, 0f2F800000, 0f2F000000;
	cvt.rn.f32.u32 	%f74, %r106;
	fma.rn.f32 	%f75, %f74, 0f30C90FDB, 0f30490FDB;
	setp.lt.f32 	%p15, %f73, 0f00800000;
	mul.f32 	%f76, %f73, 0f4B000000;
	selp.f32 	%f77, %f76, %f73, %p15;
	selp.f32 	%f78, 0fC1B80000, 0f00000000, %p15;
	mov.b32 	%r107, %f77;
	add.s32 	%r108, %r107, -1059760811;
	and.b32  	%r109, %r108, -8388608;
	sub.s32 	%r110, %r107, %r109;
	mov.b32 	%f79, %r110;
	cvt.rn.f32.s32 	%f80, %r109;
	fma.rn.f32 	%f81, %f80, 0f34000000, %f78;
	add.f32 	%f82, %f79, 0fBF800000;
	fma.rn.f32 	%f83, %f82, 0fBE055027, 0f3E1039F6;
	fma.rn.f32 	%f84, %f83, %f82, 0fBDF8CDCC;
	fma.rn.f32 	%f85, %f84, %f82, 0f3E0F2955;
	fma.rn.f32 	%f86, %f85, %f82, 0fBE2AD8B9;
	fma.rn.f32 	%f87, %f86, %f82, 0f3E4CED0B;
	fma.rn.f32 	%f88, %f87, %f82, 0fBE7FFF22;
	fma.rn.f32 	%f89, %f88, %f82, 0f3EAAAA78;
	fma.rn.f32 	%f90, %f89, %f82, 0fBF000000;
	mul.f32 	%f91, %f82, %f90;
	fma.rn.f32 	%f92, %f91, %f82, %f82;
	fma.rn.f32 	%f93, %f81, 0f3F317218, %f92;
	setp.gt.u32 	%p16, %r107, 2139095039;
	fma.rn.f32 	%f94, %f77, 0f7F800000, 0f7F800000;
	selp.f32 	%f95, %f94, %f93, %p16;
	setp.eq.f32 	%p17, %f77, 0f00000000;
	mul.f32 	%f96, %f95, 0fC0000000;
	selp.f32 	%f97, 0f7F800000, %f96, %p17;
	sqrt.rn.f32 	%f98, %f97;
	sin.approx.f32 	%f99, %f75;
	mul.f32 	%f101, %f98, %f99;
$L__BB1_11:
	cvt.f64.f32 	%fd24, %f101;
	mul.f64 	%fd25, %fd3, %fd24;
	fma.rn.f64 	%fd26, %fd4, %fd25, %fd2;
	mul.f64 	%fd29, %fd29, %fd26;
$L__BB1_12:
	ld.global.f64 	%fd12, [%rd2+40];
	setp.leu.f64 	%p18, %fd29, %fd12;
	@%p18 bra 	$L__BB1_14;
	sub.f64 	%fd27, %fd29, %fd12;
	mul.wide.s32 	%rd12, %r1, 8;
	add.s64 	%rd13, %rd1, %rd12;
	st.global.f64 	[%rd13], %fd27;
	bra.uni 	$L__BB1_15;
$L__BB1_14:
	mul.wide.s32 	%rd9, %r1, 8;
	add.s64 	%rd10, %rd1, %rd9;
	mov.b64 	%rd11, 0;
	st.global.u64 	[%rd10], %rd11;
$L__BB1_15:
	ret;

}


// ===== COMPILED SASS (sm_100) =====

	.target	sm_100

	.elftype	@"ET_EXEC"


//--------------------- .note.nv.tkinfo           --------------------------
	.section	.note.nv.tkinfo,"",@"SHT_NOTE"
	.sectionflags	@"SHF_NOTE_NV_TKINFO"
	.tkinfo
        /*0018*/ 	.word	0x00000002
        /*0030*/ 	.string	""
        /*0030*/ 	.string	"ptxas"
        /*0030*/ 	.string	"Cuda compilation tools, release 13.0, V13.0.88"
        /*0030*/ 	.string	"Build cuda_13.0.r13.0/compiler.36424714_0"
        /*0030*/ 	.string	"-arch sm_100 -m 64 "



//--------------------- .note.nv.cuinfo           --------------------------
	.section	.note.nv.cuinfo,"",@"SHT_NOTE"
	.sectionflags	@"SHF_NOTE_NV_CUINFO"
        /*0018*/ 	.short	0x0002
        /*001a*/ 	.short	0x0064
        /*001c*/ 	.short	0x0082
	.zero		2


//--------------------- .nv.info                  --------------------------
	.section	.nv.info,"",@"SHT_CUDA_INFO"
	.align	4


	//----- nvinfo : EIATTR_REGCOUNT
	.align		4
        /*0000*/ 	.byte	0x04, 0x2f
        /*0002*/ 	.short	(.L_10 - .L_9)
	.align		4
.L_9:
        /*0004*/ 	.word	index@(_Z11init_curandP17curandStateXORWOWPj)
        /*0008*/ 	.word	0x0000001f


	//----- nvinfo : EIATTR_FRAME_SIZE
	.align		4
.L_10:
        /*000c*/ 	.byte	0x04, 0x11
        /*000e*/ 	.short	(.L_12 - .L_11)
	.align		4
.L_11:
        /*0010*/ 	.word	index@(_Z11init_curandP17curandStateXORWOWPj)
        /*0014*/ 	.word	0x00000000


	//----- nvinfo : EIATTR_REGCOUNT
	.align		4
.L_12:
        /*0018*/ 	.byte	0x04, 0x2f
        /*001a*/ 	.short	(.L_14 - .L_13)
	.align		4
.L_13:
        /*001c*/ 	.word	index@(_Z17single_trajectoryP17curandStateXORWOWP6paramsPd)
        /*0020*/ 	.word	0x00000021


	//----- nvinfo : EIATTR_FRAME_SIZE
	.align		4
.L_14:
        /*0024*/ 	.byte	0x04, 0x11
        /*0026*/ 	.short	(.L_16 - .L_15)
	.align		4
.L_15:
        /*0028*/ 	.word	index@($__internal_2_$__cuda_sm20_sqrt_rn_f32_slowpath)
        /*002c*/ 	.word	0x00000000


	//----- nvinfo : EIATTR_FRAME_SIZE
	.align		4
.L_16:
        /*0030*/ 	.byte	0x04, 0x11
        /*0032*/ 	.short	(.L_18 - .L_17)
	.align		4
.L_17:
        /*0034*/ 	.word	index@($__internal_1_$__cuda_sm20_dsqrt_rn_f64_mediumpath_v1)
        /*0038*/ 	.word	0x00000000


	//----- nvinfo : EIATTR_FRAME_SIZE
	.align		4
.L_18:
        /*003c*/ 	.byte	0x04, 0x11
        /*003e*/ 	.short	(.L_20 - .L_19)
	.align		4
.L_19:
        /*0040*/ 	.word	index@($__internal_0_$__cuda_sm20_div_rn_f64_full)
        /*0044*/ 	.word	0x00000000


	//----- nvinfo : EIATTR_FRAME_SIZE
	.align		4
.L_20:
        /*0048*/ 	.byte	0x04, 0x11
        /*004a*/ 	.short	(.L_22 - .L_21)
	.align		4
.L_21:
        /*004c*/ 	.word	index@(_Z17single_trajectoryP17curandStateXORWOWP6paramsPd)
        /*0050*/ 	.word	0x00000000


	//----- nvinfo : EIATTR_MIN_STACK_SIZE
	.align		4
.L_22:
        /*0054*/ 	.byte	0x04, 0x12
        /*0056*/ 	.short	(.L_24 - .L_23)
	.align		4
.L_23:
        /*0058*/ 	.word	index@(_Z17single_trajectoryP17curandStateXORWOWP6paramsPd)
        /*005c*/ 	.word	0x00000000


	//----- nvinfo : EIATTR_MIN_STACK_SIZE
	.align		4
.L_24:
        /*0060*/ 	.byte	0x04, 0x12
        /*0062*/ 	.short	(.L_26 - .L_25)
	.align		4
.L_25:
        /*0064*/ 	.word	index@(_Z11init_curandP17curandStateXORWOWPj)
        /*0068*/ 	.word	0x00000000
.L_26:


//--------------------- .nv.compat                --------------------------
	.section	.nv.compat,"",@"SHT_CUDA_COMPAT_INFO"
	.align	4
        /*0000*/ 	.byte	0x02, 0x09, 0x00, 0x00, 0x02, 0x02, 0x01, 0x00, 0x02, 0x05, 0x05, 0x00, 0x03, 0x07, 0x01, 0x01
        /*0010*/ 	.byte	0x02, 0x03, 0x00, 0x00, 0x02, 0x06, 0x01, 0x00, 0x04, 0x0b, 0x08, 0x00, 0x01, 0x00, 0x00, 0x00
        /*0020*/ 	.byte	0x00, 0x00, 0x00, 0x00


//--------------------- .nv.info._Z17single_trajectoryP17curandStateXORWOWP6paramsPd --------------------------
	.section	.nv.info._Z17single_trajectoryP17curandStateXORWOWP6paramsPd,"",@"SHT_CUDA_INFO"
	.sectionflags	@""
	.align	4


	//----- nvinfo : EIATTR_CUDA_API_VERSION
	.align		4
        /*0000*/ 	.byte	0x04, 0x37
        /*0002*/ 	.short	(.L_28 - .L_27)
.L_27:
        /*0004*/ 	.word	0x00000082


	//----- nvinfo : EIATTR_KPARAM_INFO
	.align		4
.L_28:
        /*0008*/ 	.byte	0x04, 0x17
        /*000a*/ 	.short	(.L_30 - .L_29)
.L_29:
        /*000c*/ 	.word	0x00000000
        /*0010*/ 	.short	0x0002
        /*0012*/ 	.short	0x0010
        /*0014*/ 	.byte	0x00, 0xf5, 0x21, 0x00


	//----- nvinfo : EIATTR_KPARAM_INFO
	.align		4
.L_30:
        /*0018*/ 	.byte	0x04, 0x17
        /*001a*/ 	.short	(.L_32 - .L_31)
.L_31:
        /*001c*/ 	.word	0x00000000
        /*0020*/ 	.short	0x0001
        /*0022*/ 	.short	0x0008
        /*0024*/ 	.byte	0x00, 0xf5, 0x21, 0x00


	//----- nvinfo : EIATTR_KPARAM_INFO
	.align		4
.L_32:
        /*0028*/ 	.byte	0x04, 0x17
        /*002a*/ 	.short	(.L_34 - .L_33)
.L_33:
        /*002c*/ 	.word	0x00000000
        /*0030*/ 	.short	0x0000
        /*0032*/ 	.short	0x0000
        /*0034*/ 	.byte	0x00, 0xf5, 0x21, 0x00


	//----- nvinfo : EIATTR_SPARSE_MMA_MASK
	.align		4
.L_34:
        /*0038*/ 	.byte	0x03, 0x50
        /*003a*/ 	.short	0x0000


	//----- nvinfo : EIATTR_MAXREG_COUNT
	.align		4
        /*003c*/ 	.byte	0x03, 0x1b
        /*003e*/ 	.short	0x00ff


	//----- nvinfo : EIATTR_MERCURY_ISA_VERSION
	.align		4
        /*0040*/ 	.byte	0x03, 0x5f
        /*0042*/ 	.short	0x0101


	//----- nvinfo : EIATTR_VRC_CTA_INIT_COUNT
	.align		4
        /*0044*/ 	.byte	0x02, 0x4a
	.zero		1
	.zero		1


	//----- nvinfo : EIATTR_EXIT_INSTR_OFFSETS
	.align		4
        /*0048*/ 	.byte	0x04, 0x1c
        /*004a*/ 	.short	(.L_36 - .L_35)


	//   ....[0]....
.L_35:
        /*004c*/ 	.word	0x00001400


	//   ....[1]....
        /*0050*/ 	.word	0x00001440


	//----- nvinfo : EIATTR_CRS_STACK_SIZE
	.align		4
.L_36:
        /*0054*/ 	.byte	0x04, 0x1e
        /*0056*/ 	.short	(.L_38 - .L_37)
.L_37:
        /*0058*/ 	.word	0x00000000


	//----- nvinfo : EIATTR_CBANK_PARAM_SIZE
	.align		4
.L_38:
        /*005c*/ 	.byte	0x03, 0x19
        /*005e*/ 	.short	0x0018


	//----- nvinfo : EIATTR_PARAM_CBANK
	.align		4
        /*0060*/ 	.byte	0x04, 0x0a
        /*0062*/ 	.short	(.L_40 - .L_39)
	.align		4
.L_39:
        /*0064*/ 	.word	index@(.nv.constant0._Z17single_trajectoryP17curandStateXORWOWP6paramsPd)
        /*0068*/ 	.short	0x0380
        /*006a*/ 	.short	0x0018


	//----- nvinfo : EIATTR_SW_WAR
	.align		4
.L_40:
        /*006c*/ 	.byte	0x04, 0x36
        /*006e*/ 	.short	(.L_42 - .L_41)
.L_41:
        /*0070*/ 	.word	0x00000008
.L_42:


//--------------------- .nv.info._Z11init_curandP17curandStateXORWOWPj --------------------------
	.section	.nv.info._Z11init_curandP17curandStateXORWOWPj,"",@"SHT_CUDA_INFO"
	.sectionflags	@""
	.align	4


	//----- nvinfo : EIATTR_CUDA_API_VERSION
	.align		4
        /*0000*/ 	.byte	0x04, 0x37
        /*0002*/ 	.short	(.L_44 - .L_43)
.L_43:
        /*0004*/ 	.word	0x00000082


	//----- nvinfo : EIATTR_KPARAM_INFO
	.align		4
.L_44:
        /*0008*/ 	.byte	0x04, 0x17
        /*000a*/ 	.short	(.L_46 - .L_45)
.L_45:
        /*000c*/ 	.word	0x00000000
        /*0010*/ 	.short	0x0001
        /*0012*/ 	.short	0x0008
        /*0014*/ 	.byte	0x00, 0xf5, 0x21, 0x00


	//----- nvinfo : EIATTR_KPARAM_INFO
	.align		4
.L_46:
        /*0018*/ 	.byte	0x04, 0x17
        /*001a*/ 	.short	(.L_48 - .L_47)
.L_47:
        /*001c*/ 	.word	0x00000000
        /*0020*/ 	.short	0x0000
        /*0022*/ 	.short	0x0000
        /*0024*/ 	.byte	0x00, 0xf5, 0x21, 0x00


	//----- nvinfo : EIATTR_SPARSE_MMA_MASK
	.align		4
.L_48:
        /*0028*/ 	.byte	0x03, 0x50
        /*002a*/ 	.short	0x0000


	//----- nvinfo : EIATTR_MAXREG_COUNT
	.align		4
        /*002c*/ 	.byte	0x03, 0x1b
        /*002e*/ 	.short	0x00ff


	//----- nvinfo : EIATTR_MERCURY_ISA_VERSION
	.align		4
        /*0030*/ 	.byte	0x03, 0x5f
        /*0032*/ 	.short	0x0101


	//----- nvinfo : EIATTR_VRC_CTA_INIT_COUNT
	.align		4
        /*0034*/ 	.byte	0x02, 0x4a
	.zero		1
	.zero		1


	//----- nvinfo : EIATTR_EXIT_INSTR_OFFSETS
	.align		4
        /*0038*/ 	.byte	0x04, 0x1c
        /*003a*/ 	.short	(.L_50 - .L_49)


	//   ....[0]....
.L_49:
        /*003c*/ 	.word	0x00000ec0


	//----- nvinfo : EIATTR_CRS_STACK_SIZE
	.align		4
.L_50:
        /*0040*/ 	.byte	0x04, 0x1e
        /*0042*/ 	.short	(.L_52 - .L_51)
.L_51:
        /*0044*/ 	.word	0x00000000


	//----- nvinfo : EIATTR_CBANK_PARAM_SIZE
	.align		4
.L_52:
        /*0048*/ 	.byte	0x03, 0x19
        /*004a*/ 	.short	0x0010


	//----- nvinfo : EIATTR_PARAM_CBANK
	.align		4
        /*004c*/ 	.byte	0x04, 0x0a
        /*004e*/ 	.short	(.L_54 - .L_53)
	.align		4
.L_53:
        /*0050*/ 	.word	index@(.nv.constant0._Z11init_curandP17curandStateXORWOWPj)
        /*0054*/ 	.short	0x0380
        /*0056*/ 	.short	0x0010


	//----- nvinfo : EIATTR_SW_WAR
	.align		4
.L_54:
        /*0058*/ 	.byte	0x04, 0x36
        /*005a*/ 	.short	(.L_56 - .L_55)
.L_55:
        /*005c*/ 	.word	0x00000008
.L_56:


//--------------------- .nv.callgraph             --------------------------
	.section	.nv.callgraph,"",@"SHT_CUDA_CALLGRAPH"
	.align	4
	.sectionentsize	8
	.align		4
        /*0000*/ 	.word	0x00000000
	.align		4
        /*0004*/ 	.word	0xffffffff
	.align		4
        /*0008*/ 	.word	0x00000000
	.align		4
        /*000c*/ 	.word	0xfffffffe
	.align		4
        /*0010*/ 	.word	0x00000000
	.align		4
        /*0014*/ 	.word	0xfffffffd
	.align		4
        /*0018*/ 	.word	0x00000000
	.align		4
        /*001c*/ 	.word	0xfffffffc


//--------------------- .nv.constant4             --------------------------
	.section	.nv.constant4,"a",@progbits
	.align	8
	.align		8
.nv.constant4:
        /*0000*/ 	.dword	precalc_xorwow_matrix
	.align		8
        /*0008*/ 	.dword	precalc_xorwow_offset_matrix
	.align		8
        /*0010*/ 	.dword	mrg32k3aM1
	.align		8
        /*0018*/ 	.dword	mrg32k3aM2
	.align		8
        /*0020*/ 	.dword	mrg32k3aM1SubSeq
	.align		8
        /*0028*/ 	.dword	mrg32k3aM2SubSeq
	.align		8
        /*0030*/ 	.dword	mrg32k3aM1Seq
	.align		8
        /*0038*/ 	.dword	mrg32k3aM2Seq


//--------------------- .nv.constant3             --------------------------
	.section	.nv.constant3,"a",@progbits
	.align	8
.nv.constant3:
	.type		__cr_lgamma_table,@object
	.size		__cr_lgamma_table,(.L_8 - __cr_lgamma_table)
__cr_lgamma_table:
        /*0000*/ 	.byte	0x00, 0x00, 0x00, 0x00, 0x00, 0x00, 0x00, 0x00, 0x00, 0x00, 0x00, 0x00, 0x00, 0x00, 0x00, 0x00
        /*0010*/ 	.byte	0xef, 0x39, 0xfa, 0xfe, 0x42, 0x2e, 0xe6, 0x3f, 0x02, 0x20, 0x2a, 0xfa, 0x0b, 0xab, 0xfc, 0x3f
        /*0020*/ 	.byte	0xf9, 0x2c, 0x92, 0x7c, 0xa7, 0x6c, 0x09, 0x40, 0xc9, 0x79, 0x44, 0x3c, 0x64, 0x26, 0x13, 0x40
        /*0030*/ 	.byte	0xca, 0x01, 0xcf, 0x3a, 0x27, 0x51, 0x1a, 0x40, 0x30, 0xcc, 0x2d, 0xf3, 0xe1, 0x0c, 0x21, 0x40
        /*0040*/ 	.byte	0x0d, 0xb7, 0xfc, 0x82, 0x8e, 0x35, 0x25, 0x40
.L_8:


//--------------------- .text._Z17single_trajectoryP17curandStateXORWOWP6paramsPd --------------------------
	.section	.text._Z17single_trajectoryP17curandStateXORWOWP6paramsPd,"ax",@progbits
	.align	128
        .global         _Z17single_trajectoryP17curandStateXORWOWP6paramsPd
        .type           _Z17single_trajectoryP17curandStateXORWOWP6paramsPd,@function
        .size           _Z17single_trajectoryP17curandStateXORWOWP6paramsPd,(.L_x_41 - _Z17single_trajectoryP17curandStateXORWOWP6paramsPd)
        .other          _Z17single_trajectoryP17curandStateXORWOWP6paramsPd,@"STO_CUDA_ENTRY STV_DEFAULT"
_Z17single_trajectoryP17curandStateXORWOWP6paramsPd:
.text._Z17single_trajectoryP17curandStateXORWOWP6paramsPd:
[----:B------:R-:W-:Y:S08]  /*0000*/  LDC R1, c[0x0][0x37c] ;  /* 0x0000df00ff017b82 */ /* 0x000ff00000000800 */
[----:B------:R-:W0:Y:S01]  /*0010*/  LDC.64 R6, c[0x0][0x388] ;  /* 0x0000e200ff067b82 */ /* 0x000e220000000a00 */
[----:B------:R-:W0:Y:S02]  /*0020*/  LDCU.64 UR4, c[0x0][0x358] ;  /* 0x00006b00ff0477ac */ /* 0x000e240008000a00 */
[----:B0-----:R-:W2:Y:S04]  /*0030*/  LDG.E R29, desc[UR4][R6.64] ;  /* 0x00000004061d7981 */ /* 0x001ea8000c1e1900 */
[----:B------:R0:W5:Y:S01]  /*0040*/  LDG.E.64 R4, desc[UR4][R6.64+0x8] ;  /* 0x0000080406047981 */ /* 0x000162000c1e1b00 */
[----:B------:R-:W1:Y:S01]  /*0050*/  S2UR UR6, SR_CTAID.X ;  /* 0x00000000000679c3 */ /* 0x000e620000002500 */
[----:B------:R-:W1:Y:S07]  /*0060*/  S2R R3, SR_TID.X ;  /* 0x0000000000037919 */ /* 0x000e6e0000002100 */
[----:B------:R-:W1:Y:S02]  /*0070*/  LDC R28, c[0x0][0x360] ;  /* 0x0000d800ff1c7b82 */ /* 0x000e640000000800 */
[----:B-1----:R-:W-:Y:S01]  /*0080*/  IMAD R28, R28, UR6, R3 ;  /* 0x000000061c1c7c24 */ /* 0x002fe2000f8e0203 */
[----:B--2---:R-:W-:-:S13]  /*0090*/  ISETP.GE.AND P0, PT, R29, 0x1, PT ;  /* 0x000000011d00780c */ /* 0x004fda0003f06270 */
[----:B0-----:R-:W-:Y:S05]  /*00a0*/  @!P0 BRA `(.L_x_0) ;  /* 0x0000001000b88947 */ /* 0x001fea0003800000 */
[----:B------:R-:W2:Y:S01]  /*00b0*/  LDG.E.64 R6, desc[UR4][R6.64+0x20] ;  /* 0x0000200406067981 */ /* 0x000ea2000c1e1b00 */
[----:B------:R-:W0:Y:S01]  /*00c0*/  I2F.F64 R8, R29 ;  /* 0x0000001d00087312 */ /* 0x000e220000201c00 */
[----:B------:R-:W-:Y:S01]  /*00d0*/  IMAD.MOV.U32 R2, RZ, RZ, 0x1 ;  /* 0x00000001ff027424 */ /* 0x000fe200078e00ff */
[----:B------:R-:W1:Y:S06]  /*00e0*/  LDC.64 R24, c[0x0][0x380] ;  /* 0x0000e000ff187b82 */ /* 0x000e6c0000000a00 */
[----:B0-----:R-:W0:Y:S01]  /*00f0*/  MUFU.RCP64H R3, R9 ;  /* 0x0000000900037308 */ /* 0x001e220000001800 */
[----:B-1----:R-:W-:Y:S01]  /*0100*/  IMAD.WIDE R24, R28, 0x30, R24 ;  /* 0x000000301c187825 */ /* 0x002fe200078e0218 */
[----:B0-----:R-:W-:-:S08]  /*0110*/  DFMA R10, -R8, R2, 1 ;  /* 0x3ff00000080a742b */ /* 0x001fd00000000102 */
[----:B------:R-:W-:-:S08]  /*0120*/  DFMA R10, R10, R10, R10 ;  /* 0x0000000a0a0a722b */ /* 0x000fd0000000000a */
[----:B------:R-:W-:-:S08]  /*0130*/  DFMA R10, R2, R10, R2 ;  /* 0x0000000a020a722b */ /* 0x000fd00000000002 */
[----:B------:R-:W-:-:S08]  /*0140*/  DFMA R2, -R8, R10, 1 ;  /* 0x3ff000000802742b */ /* 0x000fd0000000010a */
[----:B------:R-:W-:-:S08]  /*0150*/  DFMA R2, R10, R2, R10 ;  /* 0x000000020a02722b */ /* 0x000fd0000000000a */
[----:B--2---:R-:W-:Y:S01]  /*0160*/  DMUL R10, R6, R2 ;  /* 0x00000002060a7228 */ /* 0x004fe20000000000 */
[----:B------:R-:W-:-:S07]  /*0170*/  FSETP.GEU.AND P1, PT, |R7|, 6.5827683646048100446e-37, PT ;  /* 0x036000000700780b */ /* 0x000fce0003f2e200 */
[----:B------:R-:W-:-:S08]  /*0180*/  DFMA R12, -R8, R10, R6 ;  /* 0x0000000a080c722b */ /* 0x000fd00000000106 */
[----:B------:R-:W-:-:S10]  /*0190*/  DFMA R2, R2, R12, R10 ;  /* 0x0000000c0202722b */ /* 0x000fd4000000000a */
[----:B------:R-:W-:-:S05]  /*01a0*/  FFMA R0, RZ, R9, R3 ;  /* 0x00000009ff007223 */ /* 0x000fca0000000003 */
[----:B------:R-:W-:-:S13]  /*01b0*/  FSETP.GT.AND P0, PT, |R0|, 1.469367938527859385e-39, PT ;  /* 0x001000000000780b */ /* 0x000fda0003f04200 */
[----:B------:R-:W-:Y:S05]  /*01c0*/  @P0 BRA P1, `(.L_x_1) ;  /* 0x0000000000100947 */ /* 0x000fea0000800000 */
[----:B------:R-:W-:-:S07]  /*01d0*/  MOV R0, 0x1f0 ;  /* 0x000001f000007802 */ /* 0x000fce0000000f00 */
[----:B-----5:R-:W-:Y:S05]  /*01e0*/  CALL.REL.NOINC `($__internal_0_$__cuda_sm20_div_rn_f64_full) ;  /* 0x0000001000987944 */ /* 0x020fea0003c00000 */
[----:B------:R-:W-:Y:S01]  /*01f0*/  IMAD.MOV.U32 R2, RZ, RZ, R14 ;  /* 0x000000ffff027224 */ /* 0x000fe200078e000e */
[----:B------:R-:W-:-:S07]  /*0200*/  MOV R3, R15 ;  /* 0x0000000f00037202 */ /* 0x000fce0000000f00 */
.L_x_1:
[----:B------:R-:W0:Y:S01]  /*0210*/  LDC.64 R14, c[0x0][0x388] ;  /* 0x0000e200ff0e7b82 */ /* 0x000e220000000a00 */
[----:B------:R-:W5:Y:S04]  /*0220*/  LDG.E R0, desc[UR4][R24.64+0x8] ;  /* 0x0000080418007981 */ /* 0x000f68000c1e1900 */
[----:B------:R-:W5:Y:S04]  /*0230*/  LDG.E R27, desc[UR4][R24.64+0x14] ;  /* 0x00001404181b7981 */ /* 0x000f68000c1e1900 */
[----:B------:R-:W5:Y:S04]  /*0240*/  LDG.E R26, desc[UR4][R24.64+0x18] ;  /* 0x00001804181a7981 */ /* 0x000f68000c1e1900 */
[----:B------:R-:W5:Y:S04]  /*0250*/  LDG.E R30, desc[UR4][R24.64+0x20] ;  /* 0x00002004181e7981 */ /* 0x000f68000c1e1900 */
[----:B------:R-:W5:Y:S04]  /*0260*/  LDG.E.64 R6, desc[UR4][R24.64] ;  /* 0x0000000418067981 */ /* 0x000f68000c1e1b00 */
[----:B0-----:R-:W2:Y:S01]  /*0270*/  LDG.E.64 R10, desc[UR4][R14.64+0x18] ;  /* 0x000018040e0a7981 */ /* 0x001ea2000c1e1b00 */
[----:B------:R-:W0:Y:S01]  /*0280*/  MUFU.RSQ64H R23, R3 ;  /* 0x0000000300177308 */ /* 0x000e220000001c00 */
[----:B------:R-:W-:Y:S01]  /*0290*/  VIADD R22, R3, 0xfcb00000 ;  /* 0xfcb0000003167836 */ /* 0x000fe20000000000 */
[----:B------:R-:W-:Y:S01]  /*02a0*/  MOV R21, 0x3fd80000 ;  /* 0x3fd8000000157802 */ /* 0x000fe20000000f00 */
[----:B------:R-:W-:Y:S01]  /*02b0*/  IMAD.MOV.U32 R20, RZ, RZ, 0x0 ;  /* 0x00000000ff147424 */ /* 0x000fe200078e00ff */
[----:B------:R1:W5:Y:S03]  /*02c0*/  LDG.E.64 R8, desc[UR4][R14.64+0x10] ;  /* 0x000010040e087981 */ /* 0x000366000c1e1b00 */
[----:B0-----:R-:W-:-:S08]  /*02d0*/  DMUL R12, R22, R22 ;  /* 0x00000016160c7228 */ /* 0x001fd00000000000 */
[----:B------:R-:W-:-:S08]  /*02e0*/  DFMA R12, -R12, R2, 1 ;  /* 0x3ff000000c0c742b */ /* 0x000fd00000000102 */
[----:B------:R-:W-:Y:S02]  /*02f0*/  DFMA R20, R12, R20, 0.5 ;  /* 0x3fe000000c14742b */ /* 0x000fe40000000014 */
[----:B------:R-:W-:-:S08]  /*0300*/  DMUL R12, R22, R12 ;  /* 0x0000000c160c7228 */ /* 0x000fd00000000000 */
[----:B------:R-:W-:Y:S01]  /*0310*/  DFMA R20, R20, R12, R22 ;  /* 0x0000000c1414722b */ /* 0x000fe20000000016 */
[----:B------:R-:W-:-:S07]  /*0320*/  ISETP.GE.U32.AND P0, PT, R22, 0x7ca00000, PT ;  /* 0x7ca000001600780c */ /* 0x000fce0003f06070 */
[----:B------:R-:W-:Y:S02]  /*0330*/  DMUL R18, R20, R2 ;  /* 0x0000000214127228 */ /* 0x000fe40000000000 */
[----:B-1----:R-:W-:Y:S02]  /*0340*/  VIADD R15, R21, 0xfff00000 ;  /* 0xfff00000150f7836 */ /* 0x002fe40000000000 */
[----:B------:R-:W-:-:S04]  /*0350*/  IMAD.MOV.U32 R14, RZ, RZ, R20 ;  /* 0x000000ffff0e7224 */ /* 0x000fc800078e0014 */
[----:B------:R-:W-:-:S08]  /*0360*/  DFMA R16, R18, -R18, R2 ;  /* 0x800000121210722b */ /* 0x000fd00000000002 */
[----:B------:R-:W-:Y:S02]  /*0370*/  DFMA R12, R16, R14, R18 ;  /* 0x0000000e100c722b */ /* 0x000fe40000000012 */
[----:B--2---:R-:W-:Y:S01]  /*0380*/  DFMA R10, R10, R2, 1 ;  /* 0x3ff000000a0a742b */ /* 0x004fe20000000002 */
[----:B------:R-:W-:Y:S10]  /*0390*/  @!P0 BRA `(.L_x_2) ;  /* 0x0000000000108947 */ /* 0x000ff40003800000 */
[----:B------:R-:W-:Y:S01]  /*03a0*/  MOV R12, R2 ;  /* 0x00000002000c7202 */ /* 0x000fe20000000f00 */
[----:B------:R-:W-:Y:S01]  /*03b0*/  IMAD.MOV.U32 R13, RZ, RZ, R3 ;  /* 0x000000ffff0d7224 */ /* 0x000fe200078e0003 */
[----:B------:R-:W-:-:S07]  /*03c0*/  MOV R2, 0x3e0 ;  /* 0x000003e000027802 */ /* 0x000fce0000000f00 */
[----:B-----5:R-:W-:Y:S05]  /*03d0*/  CALL.REL.NOINC `($__internal_1_$__cuda_sm20_dsqrt_rn_f64_mediumpath_v1) ;  /* 0x0000001400887944 */ /* 0x020fea0003c00000 */
.L_x_2:
[----:B------:R-:W-:-:S13]  /*03e0*/  ISETP.NE.AND P0, PT, R29, 0x1, PT ;  /* 0x000000011d00780c */ /* 0x000fda0003f05270 */
[----:B------:R-:W-:Y:S05]  /*03f0*/  @!P0 BRA `(.L_x_3) ;  /* 0x0000000800b48947 */ /* 0x000fea0003800000 */
[----:B------:R0:W5:Y:S04]  /*0400*/  LDG.E R3, desc[UR4][R24.64+0x10] ;  /* 0x0000100418037981 */ /* 0x000168000c1e1900 */
[----:B------:R0:W5:Y:S01]  /*0410*/  LDG.E R14, desc[UR4][R24.64+0xc] ;  /* 0x00000c04180e7981 */ /* 0x000162000c1e1900 */
[----:B------:R-:W-:-:S05]  /*0420*/  LOP3.LUT R2, R29, 0x7ffffffe, RZ, 0xc0, !PT ;  /* 0x7ffffffe1d027812 */ /* 0x000fca00078ec0ff */
[----:B------:R-:W-:-:S07]  /*0430*/  IMAD.MOV R2, RZ, RZ, -R2 ;  /* 0x000000ffff027224 */ /* 0x000fce00078e0a02 */
.L_x_14:
[----:B-----5:R-:W-:Y:S01]  /*0440*/  ISETP.NE.AND P1, PT, R26, 0x1, PT ;  /* 0x000000011a00780c */ /* 0x020fe20003f25270 */
[----:B------:R-:W-:Y:S01]  /*0450*/  BSSY.RECONVERGENT B0, `(.L_x_4) ;  /* 0x0000051000007945 */ /* 0x000fe20003800200 */
[----:B------:R-:W-:Y:S01]  /*0460*/  IADD3 R2, PT, PT, R2, 0x2, RZ ;  /* 0x0000000202027810 */ /* 0x000fe20007ffe0ff */
[----:B------:R-:W-:Y:S01]  /*0470*/  IMAD.MOV.U32 R17, RZ, RZ, R27 ;  /* 0x000000ffff117224 */ /* 0x000fe200078e001b */
[----:B------:R-:W-:Y:S01]  /*0480*/  MOV R16, R14 ;  /* 0x0000000e00107202 */ /* 0x000fe20000000f00 */
[----:B------:R-:W-:Y:S01]  /*0490*/  IMAD.MOV.U32 R15, RZ, RZ, R3 ;  /* 0x000000ffff0f7224 */ /* 0x000fe200078e0003 */
[----:B------:R-:W-:Y:S01]  /*04a0*/  ISETP.NE.AND P0, PT, R2, RZ, PT ;  /* 0x000000ff0200720c */ /* 0x000fe20003f05270 */
[----:B------:R-:W-:-:S06]  /*04b0*/  IMAD.MOV.U32 R20, RZ, RZ, R30 ;  /* 0x000000ffff147224 */ /* 0x000fcc00078e001e */
[----:B------:R-:W-:Y:S06]  /*04c0*/  @!P1 BRA `(.L_x_5) ;  /* 0x0000000400249947 */ /* 0x000fec0003800000 */
[----:B------:R-:W-:Y:S01]  /*04d0*/  SHF.R.U32.HI R16, RZ, 0x2, R7 ;  /* 0x00000002ff107819 */ /* 0x000fe20000011607 */
[----:B------:R-:W-:Y:S01]  /*04e0*/  IMAD.SHL.U32 R18, R27, 0x10, RZ ;  /* 0x000000101b127824 */ /* 0x000fe200078e00ff */
[----:B------:R-:W-:Y:S01]  /*04f0*/  BSSY.RECONVERGENT B1, `(.L_x_6) ;  /* 0x000003b000017945 */ /* 0x000fe20003800200 */
[----:B------:R-:W-:Y:S01]  /*0500*/  IMAD.MOV.U32 R20, RZ, RZ, 0x3e055027 ;  /* 0x3e055027ff147424 */ /* 0x000fe200078e00ff */
[----:B------:R-:W-:-:S04]  /*0510*/  LOP3.LUT R16, R16, R7, RZ, 0x3c, !PT ;  /* 0x0000000710107212 */ /* 0x000fc800078e3cff */
[----:B------:R-:W-:-:S04]  /*0520*/  SHF.L.U32 R7, R16, 0x1, RZ ;  /* 0x0000000110077819 */ /* 0x000fc800000006ff */
[----:B------:R-:W-:-:S04]  /*0530*/  LOP3.LUT R7, R27, R18, R7, 0x96, !PT ;  /* 0x000000121b077212 */ /* 0x000fc800078e9607 */
[----:B------:R-:W-:Y:S01]  /*0540*/  LOP3.LUT R15, R7, R16, RZ, 0x3c, !PT ;  /* 0x00000010070f7212 */ /* 0x000fe200078e3cff */
[----:B------:R-:W-:-:S03]  /*0550*/  IMAD.MOV.U32 R16, RZ, RZ, 0x2f800000 ;  /* 0x2f800000ff107424 */ /* 0x000fc600078e00ff */
[C---:B------:R-:W-:Y:S01]  /*0560*/  IADD3 R7, PT, PT, R6.reuse, 0x587c5, R15 ;  /* 0x000587c506077810 */ /* 0x040fe20007ffe00f */
[----:B------:R-:W-:-:S03]  /*0570*/  VIADD R6, R6, 0xb0f8a ;  /* 0x000b0f8a06067836 */ /* 0x000fc60000000000 */
[----:B------:R-:W-:-:S05]  /*0580*/  I2FP.F32.U32 R7, R7 ;  /* 0x0000000700077245 */ /* 0x000fca0000201000 */
[----:B------:R-:W-:-:S05]  /*0590*/  FFMA R7, R7, R16, 1.1641532182693481445e-10 ;  /* 0x2f00000007077423 */ /* 0x000fca0000000010 */
[----:B------:R-:W-:-:S13]  /*05a0*/  FSETP.GEU.AND P1, PT, R7, 1.175494350822287508e-38, PT ;  /* 0x008000000700780b */ /* 0x000fda0003f2e000 */
[----:B------:R-:W-:-:S04]  /*05b0*/  @!P1 FMUL R7, R7, 8388608 ;  /* 0x4b00000007079820 */ /* 0x000fc80000400000 */
[----:B------:R-:W-:-:S05]  /*05c0*/  VIADD R16, R7, 0xc0d55555 ;  /* 0xc0d5555507107836 */ /* 0x000fca0000000000 */
[----:B------:R-:W-:-:S04]  /*05d0*/  LOP3.LUT R18, R16, 0xff800000, RZ, 0xc0, !PT ;  /* 0xff80000010127812 */ /* 0x000fc800078ec0ff */
[-C--:B------:R-:W-:Y:S02]  /*05e0*/  IADD3 R16, PT, PT, R7, -R18.reuse, RZ ;  /* 0x8000001207107210 */ /* 0x080fe40007ffe0ff */
[----:B------:R-:W-:Y:S01]  /*05f0*/  I2FP.F32.S32 R17, R18 ;  /* 0x0000001200117245 */ /* 0x000fe20000201400 */
[----:B------:R-:W-:Y:S02]  /*0600*/  IMAD.MOV.U32 R18, RZ, RZ, 0x7f800000 ;  /* 0x7f800000ff127424 */ /* 0x000fe400078e00ff */
[----:B------:R-:W-:-:S04]  /*0610*/  FADD R19, R16, -1 ;  /* 0xbf80000010137421 */ /* 0x000fc80000000000 */
[----:B------:R-:W-:-:S04]  /*0620*/  FFMA R16, R19, -R20, 0.14084610342979431152 ;  /* 0x3e1039f613107423 */ /* 0x000fc80000000814 */
[----:B------:R-:W-:-:S04]  /*0630*/  FFMA R16, R19, R16, -0.12148627638816833496 ;  /* 0xbdf8cdcc13107423 */ /* 0x000fc80000000010 */
[----:B------:R-:W-:-:S04]  /*0640*/  FFMA R16, R19, R16, 0.13980610668659210205 ;  /* 0x3e0f295513107423 */ /* 0x000fc80000000010 */
[----:B------:R-:W-:-:S04]  /*0650*/  FFMA R16, R19, R16, -0.16684235632419586182 ;  /* 0xbe2ad8b913107423 */ /* 0x000fc80000000010 */
[----:B------:R-:W-:-:S04]  /*0660*/  FFMA R16, R19, R16, 0.20012299716472625732 ;  /* 0x3e4ced0b13107423 */ /* 0x000fc80000000010 */
[----:B------:R-:W-:-:S04]  /*0670*/  FFMA R16, R19, R16, -0.24999669194221496582 ;  /* 0xbe7fff2213107423 */ /* 0x000fc80000000010 */
[----:B------:R-:W-:-:S04]  /*0680*/  FFMA R16, R19, R16, 0.33333182334899902344 ;  /* 0x3eaaaa7813107423 */ /* 0x000fc80000000010 */
[----:B------:R-:W-:Y:S01]  /*0690*/  FFMA R20, R19, R16, -0.5 ;  /* 0xbf00000013147423 */ /* 0x000fe20000000010 */
[----:B------:R-:W-:Y:S02]  /*06a0*/  FSEL R16, RZ, -23, P1 ;  /* 0xc1b80000ff107808 */ /* 0x000fe40000800000 */
[----:B------:R-:W-:Y:S01]  /*06b0*/  ISETP.GT.U32.AND P1, PT, R7, 0x7f7fffff, PT ;  /* 0x7f7fffff0700780c */ /* 0x000fe20003f24070 */
[----:B------:R-:W-:Y:S02]  /*06c0*/  FMUL R20, R19, R20 ;  /* 0x0000001413147220 */ /* 0x000fe40000400000 */
[----:B------:R-:W-:Y:S01]  /*06d0*/  FFMA R16, R17, 1.1920928955078125e-07, R16 ;  /* 0x3400000011107823 */ /* 0x000fe20000000010 */
[----:B------:R-:W-:Y:S01]  /*06e0*/  SHF.R.U32.HI R17, RZ, 0x2, R0 ;  /* 0x00000002ff117819 */ /* 0x000fe20000011600 */
[----:B------:R-:W-:-:S03]  /*06f0*/  FFMA R19, R19, R20, R19 ;  /* 0x0000001413137223 */ /* 0x000fc60000000013 */
[----:B------:R-:W-:Y:S01]  /*0700*/  LOP3.LUT R17, R17, R0, RZ, 0x3c, !PT ;  /* 0x0000000011117212 */ /* 0x000fe200078e3cff */
[----:B------:R-:W-:Y:S01]  /*0710*/  FFMA R19, R16, 0.69314718246459960938, R19 ;  /* 0x3f31721810137823 */ /* 0x000fe20000000013 */
[----:B------:R-:W-:Y:S02]  /*0720*/  IMAD.SHL.U32 R0, R15, 0x10, RZ ;  /* 0x000000100f007824 */ /* 0x000fe400078e00ff */
[----:B------:R-:W-:Y:S01]  /*0730*/  SHF.L.U32 R16, R17, 0x1, RZ ;  /* 0x0000000111107819 */ /* 0x000fe200000006ff */
[C---:B------:R-:W-:Y:S01]  /*0740*/  @P1 FFMA R19, R7.reuse, R18, +INF ;  /* 0x7f80000007131423 */ /* 0x040fe20000000012 */
[----:B------:R-:W-:Y:S02]  /*0750*/  FSETP.NEU.AND P1, PT, R7, RZ, PT ;  /* 0x000000ff0700720b */ /* 0x000fe40003f2d000 */
[----:B------:R-:W-:Y:S01]  /*0760*/  LOP3.LUT R0, R17, R16, R0, 0x96, !PT ;  /* 0x0000001011007212 */ /* 0x000fe200078e9600 */
[----:B------:R-:W-:-:S03]  /*0770*/  FMUL R19, R19, -2 ;  /* 0xc000000013137820 */ /* 0x000fc60000400000 */
[----:B------:R-:W-:Y:S02]  /*0780*/  LOP3.LUT R17, R0, R15, RZ, 0x3c, !PT ;  /* 0x0000000f00117212 */ /* 0x000fe400078e3cff */
[----:B------:R-:W-:-:S03]  /*0790*/  FSEL R19, R19, +INF , P1 ;  /* 0x7f80000013137808 */ /* 0x000fc60000800000 */
[----:B------:R-:W-:Y:S01]  /*07a0*/  IMAD.IADD R0, R17, 0x1, R6 ;  /* 0x0000000111007824 */ /* 0x000fe200078e0206 */
[----:B------:R-:W-:Y:S01]  /*07b0*/  IADD3 R7, PT, PT, R19, -0xd000000, RZ ;  /* 0xf300000013077810 */ /* 0x000fe20007ffe0ff */
[----:B------:R1:W2:Y:S03]  /*07c0*/  MUFU.RSQ R16, R19 ;  /* 0x0000001300107308 */ /* 0x0002a60000001400 */
[----:B------:R-:W-:Y:S01]  /*07d0*/  ISETP.GT.U32.AND P1, PT, R7, 0x727fffff, PT ;  /* 0x727fffff0700780c */ /* 0x000fe20003f24070 */
[----:B------:R-:W-:Y:S01]  /*07e0*/  IMAD.MOV.U32 R7, RZ, RZ, 0x30c90fdb ;  /* 0x30c90fdbff077424 */ /* 0x000fe200078e00ff */
[----:B------:R-:W-:-:S05]  /*07f0*/  I2FP.F32.U32 R0, R0 ;  /* 0x0000000000007245 */ /* 0x000fca0000201000 */
[----:B------:R-:W-:-:S06]  /*0800*/  FFMA R7, R0, R7, 7.314590599882819788e-10 ;  /* 0x30490fdb00077423 */ /* 0x000fcc0000000007 */
[----:B-1----:R-:W-:Y:S05]  /*0810*/  @!P1 BRA `(.L_x_7) ;  /* 0x0000000000109947 */ /* 0x002fea0003800000 */
[----:B------:R-:W-:Y:S02]  /*0820*/  MOV R0, R19 ;  /* 0x0000001300007202 */ /* 0x000fe40000000f00 */
[----:B------:R-:W-:-:S07]  /*0830*/  MOV R23, 0x850 ;  /* 0x0000085000177802 */ /* 0x000fce0000000f00 */
[----:B0-2---:R-:W-:Y:S05]  /*0840*/  CALL.REL.NOINC `($__internal_2_$__cuda_sm20_sqrt_rn_f32_slowpath) ;  /* 0x00000014000c7944 */ /* 0x005fea0003c00000 */
[----:B------:R-:W-:Y:S05]  /*0850*/  BRA `(.L_x_8) ;  /* 0x0000000000107947 */ /* 0x000fea0003800000 */
.L_x_7:
[----:B--2---:R-:W-:Y:S01]  /*0860*/  FMUL.FTZ R30, R19, R16 ;  /* 0x00000010131e7220 */ /* 0x004fe20000410000 */
[----:B------:R-:W-:-:S03]  /*0870*/  FMUL.FTZ R0, R16, 0.5 ;  /* 0x3f00000010007820 */ /* 0x000fc60000410000 */
[----:B------:R-:W-:-:S04]  /*0880*/  FFMA R19, -R30, R30, R19 ;  /* 0x0000001e1e137223 */ /* 0x000fc80000000113 */
[----:B------:R-:W-:-:S07]  /*0890*/  FFMA R30, R19, R0, R30 ;  /* 0x00000000131e7223 */ /* 0x000fce000000001e */
.L_x_8:
[----:B------:R-:W-:Y:S05]  /*08a0*/  BSYNC.RECONVERGENT B1 ;  /* 0x0000000000017941 */ /* 0x000fea0003800200 */
.L_x_6:
[----:B------:R-:W-:Y:S01]  /*08b0*/  FMUL.RZ R18, R7, 0.15915493667125701904 ;  /* 0x3e22f98307127820 */ /* 0x000fe2000040c000 */
[----:B------:R-:W-:Y:S01]  /*08c0*/  IMAD.MOV.U32 R0, RZ, RZ, R3 ;  /* 0x000000ffff007224 */ /* 0x000fe200078e0003 */
[----:B------:R-:W-:Y:S01]  /*08d0*/  MOV R3, R15 ;  /* 0x0000000f00037202 */ /* 0x000fe20000000f00 */
[--C-:B------:R-:W-:Y:S01]  /*08e0*/  IMAD.MOV.U32 R16, RZ, RZ, R27.reuse ;  /* 0x000000ffff107224 */ /* 0x100fe200078e001b */
[----:B------:R-:W1:Y:S08]  /*08f0*/  MUFU.SIN R7, R18 ;  /* 0x0000001200077308 */ /* 0x000e700000000400 */
[----:B------:R-:W2:Y:S01]  /*0900*/  MUFU.COS R19, R18 ;  /* 0x0000001200137308 */ /* 0x000ea20000000000 */
[----:B-1----:R-:W-:Y:S01]  /*0910*/  FMUL R20, R7, R30 ;  /* 0x0000001e07147220 */ /* 0x002fe20000400000 */
[----:B------:R-:W-:Y:S01]  /*0920*/  MOV R7, R14 ;  /* 0x0000000e00077202 */ /* 0x000fe20000000f00 */
[----:B------:R-:W-:-:S02]  /*0930*/  IMAD.MOV.U32 R14, RZ, RZ, R27 ;  /* 0x000000ffff0e7224 */ /* 0x000fc400078e001b */
[----:B------:R-:W-:Y:S02]  /*0940*/  IMAD.MOV.U32 R27, RZ, RZ, R17 ;  /* 0x000000ffff1b7224 */ /* 0x000fe400078e0011 */
[----:B--2---:R-:W-:-:S07]  /*0950*/  FMUL R30, R19, R30 ;  /* 0x0000001e131e7220 */ /* 0x004fce0000400000 */
.L_x_5:
[----:B------:R-:W-:Y:S05]  /*0960*/  BSYNC.RECONVERGENT B0 ;  /* 0x0000000000007941 */ /* 0x000fea0003800200 */
.L_x_4:
[----:B------:R-:W1:Y:S01]  /*0970*/  F2F.F64.F32 R18, R20 ;  /* 0x0000001400127310 */ /* 0x000e620000201800 */
[----:B------:R-:W-:Y:S01]  /*0980*/  ISETP.NE.AND P1, PT, R26, 0x1, PT ;  /* 0x000000011a00780c */ /* 0x000fe20003f25270 */
[----:B------:R-:W-:Y:S01]  /*0990*/  BSSY.RECONVERGENT B0, `(.L_x_9) ;  /* 0x000004e000007945 */ /* 0x000fe20003800200 */
[----:B------:R-:W-:Y:S01]  /*09a0*/  IMAD.MOV.U32 R26, RZ, RZ, RZ ;  /* 0x000000ffff1a7224 */ /* 0x000fe200078e00ff */
[----:B-1----:R-:W-:-:S08]  /*09b0*/  DMUL R18, R8, R18 ;  /* 0x0000001208127228 */ /* 0x002fd00000000000 */
[----:B------:R-:W-:-:S08]  /*09c0*/  DFMA R18, R18, R12, R10 ;  /* 0x0000000c1212722b */ /* 0x000fd0000000000a */
[----:B------:R-:W-:Y:S01]  /*09d0*/  DMUL R4, R18, R4 ;  /* 0x0000000412047228 */ /* 0x000fe20000000000 */
[----:B------:R-:W-:Y:S01]  /*09e0*/  IMAD.MOV.U32 R18, RZ, RZ, R30 ;  /* 0x000000ffff127224 */ /* 0x000fe200078e001e */
[----:B------:R-:W-:Y:S09]  /*09f0*/  @P1 BRA `(.L_x_10) ;  /* 0x00000004001c1947 */ /* 0x000ff20003800000 */
[----:B------:R-:W-:Y:S01]  /*0a00*/  SHF.R.U32.HI R14, RZ, 0x2, R7 ;  /* 0x00000002ff0e7819 */ /* 0x000fe20000011607 */
[----:B------:R-:W-:Y:S01]  /*0a10*/  IMAD.MOV.U32 R19, RZ, RZ, 0x3e055027 ;  /* 0x3e055027ff137424 */ /* 0x000fe200078e00ff */
[----:B------:R-:W-:Y:S02]  /*0a20*/  BSSY.RECONVERGENT B1, `(.L_x_11) ;  /* 0x000003b000017945 */ /* 0x000fe40003800200 */
[----:B------:R-:W-:Y:S02]  /*0a30*/  LOP3.LUT R3, R14, R7, RZ, 0x3c, !PT ;  /* 0x000000070e037212 */ /* 0x000fe400078e3cff */
[----:B------:R-:W-:-:S03]  /*0a40*/  SHF.L.U32 R14, R17, 0x4, RZ ;  /* 0x00000004110e7819 */ /* 0x000fc600000006ff */
[----:B------:R-:W-:-:S05]  /*0a50*/  IMAD.SHL.U32 R7, R3, 0x2, RZ ;  /* 0x0000000203077824 */ /* 0x000fca00078e00ff */
[----:B------:R-:W-:-:S04]  /*0a60*/  LOP3.LUT R14, R17, R14, R7, 0x96, !PT ;  /* 0x0000000e110e7212 */ /* 0x000fc800078e9607 */
[----:B------:R-:W-:Y:S01]  /*0a70*/  LOP3.LUT R3, R14, R3, RZ, 0x3c, !PT ;  /* 0x000000030e037212 */ /* 0x000fe200078e3cff */
[----:B------:R-:W-:-:S03]  /*0a80*/  IMAD.MOV.U32 R14, RZ, RZ, 0x2f800000 ;  /* 0x2f800000ff0e7424 */ /* 0x000fc600078e00ff */
[C---:B------:R-:W-:Y:S02]  /*0a90*/  IADD3 R7, PT, PT, R6.reuse, 0x587c5, R3 ;  /* 0x000587c506077810 */ /* 0x040fe40007ffe003 */
[----:B------:R-:W-:Y:S02]  /*0aa0*/  IADD3 R6, PT, PT, R6, 0xb0f8a, RZ ;  /* 0x000b0f8a06067810 */ /* 0x000fe40007ffe0ff */
[----:B------:R-:W-:-:S05]  /*0ab0*/  I2FP.F32.U32 R7, R7 ;  /* 0x0000000700077245 */ /* 0x000fca0000201000 */
[----:B------:R-:W-:-:S05]  /*0ac0*/  FFMA R7, R7, R14, 1.1641532182693481445e-10 ;  /* 0x2f00000007077423 */ /* 0x000fca000000000e */
[----:B------:R-:W-:-:S13]  /*0ad0*/  FSETP.GEU.AND P1, PT, R7, 1.175494350822287508e-38, PT ;  /* 0x008000000700780b */ /* 0x000fda0003f2e000 */
[----:B------:R-:W-:-:S05]  /*0ae0*/  @!P1 FMUL R7, R7, 8388608 ;  /* 0x4b00000007079820 */ /* 0x000fca0000400000 */
[----:B------:R-:W-:-:S04]  /*0af0*/  IADD3 R14, PT, PT, R7, -0x3f2aaaab, RZ ;  /* 0xc0d55555070e7810 */ /* 0x000fc80007ffe0ff */
[----:B------:R-:W-:-:S05]  /*0b00*/  LOP3.LUT R18, R14, 0xff800000, RZ, 0xc0, !PT ;  /* 0xff8000000e127812 */ /* 0x000fca00078ec0ff */
[----:B------:R-:W-:-:S04]  /*0b10*/  IMAD.IADD R14, R7, 0x1, -R18 ;  /* 0x00000001070e7824 */ /* 0x000fc800078e0a12 */
[----:B------:R-:W-:Y:S01]  /*0b20*/  FADD R20, R14, -1 ;  /* 0xbf8000000e147421 */ /* 0x000fe20000000000 */
[----:B------:R-:W-:Y:S02]  /*0b30*/  FSEL R14, RZ, -23, P1 ;  /* 0xc1b80000ff0e7808 */ /* 0x000fe40000800000 */
[----:B------:R-:W-:Y:S01]  /*0b40*/  ISETP.GT.U32.AND P1, PT, R7, 0x7f7fffff, PT ;  /* 0x7f7fffff0700780c */ /* 0x000fe20003f24070 */
[----:B------:R-:W-:-:S04]  /*0b50*/  FFMA R19, R20, -R19, 0.14084610342979431152 ;  /* 0x3e1039f614137423 */ /* 0x000fc80000000813 */
[----:B------:R-:W-:-:S04]  /*0b60*/  FFMA R19, R20, R19, -0.12148627638816833496 ;  /* 0xbdf8cdcc14137423 */ /* 0x000fc80000000013 */
[----:B------:R-:W-:-:S04]  /*0b70*/  FFMA R19, R20, R19, 0.13980610668659210205 ;  /* 0x3e0f295514137423 */ /* 0x000fc80000000013 */
[----:B------:R-:W-:-:S04]  /*0b80*/  FFMA R19, R20, R19, -0.16684235632419586182 ;  /* 0xbe2ad8b914137423 */ /* 0x000fc80000000013 */
[----:B------:R-:W-:-:S04]  /*0b90*/  FFMA R19, R20, R19, 0.20012299716472625732 ;  /* 0x3e4ced0b14137423 */ /* 0x000fc80000000013 */
[----:B------:R-:W-:-:S04]  /*0ba0*/  FFMA R19, R20, R19, -0.24999669194221496582 ;  /* 0xbe7fff2214137423 */ /* 0x000fc80000000013 */
[----:B------:R-:W-:-:S04]  /*0bb0*/  FFMA R19, R20, R19, 0.33333182334899902344 ;  /* 0x3eaaaa7814137423 */ /* 0x000fc80000000013 */
[C---:B------:R-:W-:Y:S01]  /*0bc0*/  FFMA R21, R20.reuse, R19, -0.5 ;  /* 0xbf00000014157423 */ /* 0x040fe20000000013 */
[----:B------:R-:W-:Y:S02]  /*0bd0*/  I2FP.F32.S32 R19, R18 ;  /* 0x0000001200137245 */ /* 0x000fe40000201400 */
[----:B------:R-:W-:Y:S01]  /*0be0*/  MOV R18, 0x7f800000 ;  /* 0x7f80000000127802 */ /* 0x000fe20000000f00 */
[C---:B------:R-:W-:Y:S02]  /*0bf0*/  FMUL R21, R20.reuse, R21 ;  /* 0x0000001514157220 */ /* 0x040fe40000400000 */
[----:B------:R-:W-:Y:S01]  /*0c00*/  FFMA R14, R19, 1.1920928955078125e-07, R14 ;  /* 0x34000000130e7823 */ /* 0x000fe2000000000e */
[----:B------:R-:W-:Y:S01]  /*0c10*/  SHF.R.U32.HI R19, RZ, 0x2, R0 ;  /* 0x00000002ff137819 */ /* 0x000fe20000011600 */
[----:B------:R-:W-:-:S03]  /*0c20*/  FFMA R21, R20, R21, R20 ;  /* 0x0000001514157223 */ /* 0x000fc60000000014 */
[----:B------:R-:W-:Y:S01]  /*0c30*/  LOP3.LUT R19, R19, R0, RZ, 0x3c, !PT ;  /* 0x0000000013137212 */ /* 0x000fe200078e3cff */
[----:B------:R-:W-:Y:S01]  /*0c40*/  FFMA R14, R14, 0.69314718246459960938, R21 ;  /* 0x3f3172180e0e7823 */ /* 0x000fe20000000015 */
[C---:B------:R-:W-:Y:S01]  /*0c50*/  @P1 FFMA R14, R7.reuse, R18, +INF ;  /* 0x7f800000070e1423 */ /* 0x040fe20000000012 */
[----:B------:R-:W-:Y:S01]  /*0c60*/  FSETP.NEU.AND P1, PT, R7, RZ, PT ;  /* 0x000000ff0700720b */ /* 0x000fe20003f2d000 */
[----:B------:R-:W-:Y:S02]  /*0c70*/  IMAD.SHL.U32 R0, R3, 0x10, RZ ;  /* 0x0000001003007824 */ /* 0x000fe400078e00ff */
[----:B------:R-:W-:Y:S01]  /*0c80*/  FMUL R14, R14, -2 ;  /* 0xc00000000e0e7820 */ /* 0x000fe20000400000 */
[----:B------:R-:W-:-:S04]  /*0c90*/  IMAD.SHL.U32 R18, R19, 0x2, RZ ;  /* 0x0000000213127824 */ /* 0x000fc800078e00ff */
[----:B------:R-:W-:Y:S02]  /*0ca0*/  FSEL R7, R14, +INF , P1 ;  /* 0x7f8000000e077808 */ /* 0x000fe40000800000 */
[----:B------:R-:W-:Y:S02]  /*0cb0*/  LOP3.LUT R0, R19, R18, R0, 0x96, !PT ;  /* 0x0000001213007212 */ /* 0x000fe400078e9600 */
[----:B------:R1:W2:Y:S01]  /*0cc0*/  MUFU.RSQ R18, R7 ;  /* 0x0000000700127308 */ /* 0x0002a20000001400 */
[----:B------:R-:W-:Y:S01]  /*0cd0*/  VIADD R14, R7, 0xf3000000 ;  /* 0xf3000000070e7836 */ /* 0x000fe20000000000 */
[----:B------:R-:W-:Y:S02]  /*0ce0*/  LOP3.LUT R27, R0, R3, RZ, 0x3c, !PT ;  /* 0x00000003001b7212 */ /* 0x000fe400078e3cff */
[----:B------:R-:W-:Y:S02]  /*0cf0*/  MOV R19, 0x30c90fdb ;  /* 0x30c90fdb00137802 */ /* 0x000fe40000000f00 */
[----:B------:R-:W-:Y:S01]  /*0d00*/  ISETP.GT.U32.AND P1, PT, R14, 0x727fffff, PT ;  /* 0x727fffff0e00780c */ /* 0x000fe20003f24070 */
[----:B------:R-:W-:-:S05]  /*0d10*/  IMAD.IADD R0, R6, 0x1, R27 ;  /* 0x0000000106007824 */ /* 0x000fca00078e021b */
[----:B------:R-:W-:-:S05]  /*0d20*/  I2FP.F32.U32 R0, R0 ;  /* 0x0000000000007245 */ /* 0x000fca0000201000 */
[----:B------:R-:W-:Y:S02]  /*0d30*/  FFMA R14, R0, R19, 7.314590599882819788e-10 ;  /* 0x30490fdb000e7423 */ /* 0x000fe40000000013 */
[----:B-12---:R-:W-:Y:S05]  /*0d40*/  @!P1 BRA `(.L_x_12) ;  /* 0x0000000000109947 */ /* 0x006fea0003800000 */
[----:B------:R-:W-:Y:S01]  /*0d50*/  IMAD.MOV.U32 R0, RZ, RZ, R7 ;  /* 0x000000ffff007224 */ /* 0x000fe200078e0007 */
[----:B------:R-:W-:-:S07]  /*0d60*/  MOV R23, 0xd80 ;  /* 0x00000d8000177802 */ /* 0x000fce0000000f00 */
[----:B0-----:R-:W-:Y:S05]  /*0d70*/  CALL.REL.NOINC `($__internal_2_$__cuda_sm20_sqrt_rn_f32_slowpath) ;  /* 0x0000000c00c07944 */ /* 0x001fea0003c00000 */
[----:B------:R-:W-:Y:S05]  /*0d80*/  BRA `(.L_x_13) ;  /* 0x0000000000107947 */ /* 0x000fea0003800000 */
.L_x_12:
[----:B------:R-:W-:Y:S01]  /*0d90*/  FMUL.FTZ R30, R7, R18 ;  /* 0x00000012071e7220 */ /* 0x000fe20000410000 */
[----:B------:R-:W-:-:S03]  /*0da0*/  FMUL.FTZ R0, R18, 0.5 ;  /* 0x3f00000012007820 */ /* 0x000fc60000410000 */
[----:B------:R-:W-:-:S04]  /*0db0*/  FFMA R7, -R30, R30, R7 ;  /* 0x0000001e1e077223 */ /* 0x000fc80000000107 */
[----:B------:R-:W-:-:S07]  /*0dc0*/  FFMA R30, R7, R0, R30 ;  /* 0x00000000071e7223 */ /* 0x000fce000000001e */
.L_x_13:
[----:B------:R-:W-:Y:S05]  /*0dd0*/  BSYNC.RECONVERGENT B1 ;  /* 0x0000000000017941 */ /* 0x000fea0003800200 */
.L_x_11:
[----:B------:R-:W-:Y:S01]  /*0de0*/  FMUL.RZ R20, R14, 0.15915493667125701904 ;  /* 0x3e22f9830e147820 */ /* 0x000fe2000040c000 */
[----:B------:R-:W-:Y:S01]  /*0df0*/  IMAD.MOV.U32 R14, RZ, RZ, R17 ;  /* 0x000000ffff0e7224 */ /* 0x000fe200078e0011 */
[----:B------:R-:W-:Y:S01]  /*0e00*/  MOV R0, R15 ;  /* 0x0000000f00007202 */ /* 0x000fe20000000f00 */
[----:B------:R-:W-:Y:S01]  /*0e10*/  IMAD.MOV.U32 R26, RZ, RZ, 0x1 ;  /* 0x00000001ff1a7424 */ /* 0x000fe200078e00ff */
[----:B------:R-:W1:Y:S08]  /*0e20*/  MUFU.SIN R7, R20 ;  /* 0x0000001400077308 */ /* 0x000e700000000400 */
[----:B------:R-:W2:Y:S01]  /*0e30*/  MUFU.COS R19, R20 ;  /* 0x0000001400137308 */ /* 0x000ea20000000000 */
[----:B-1----:R-:W-:Y:S01]  /*0e40*/  FMUL R18, R7, R30 ;  /* 0x0000001e07127220 */ /* 0x002fe20000400000 */
[----:B------:R-:W-:-:S02]  /*0e50*/  IMAD.MOV.U32 R7, RZ, RZ, R16 ;  /* 0x000000ffff077224 */ /* 0x000fc400078e0010 */
[----:B--2---:R-:W-:-:S07]  /*0e60*/  FMUL R30, R19, R30 ;  /* 0x0000001e131e7220 */ /* 0x004fce0000400000 */
.L_x_10:
[----:B------:R-:W-:Y:S05]  /*0e70*/  BSYNC.RECONVERGENT B0 ;  /* 0x0000000000007941 */ /* 0x000fea0003800200 */
.L_x_9:
[----:B------:R-:W1:Y:S02]  /*0e80*/  F2F.F64.F32 R16, R18 ;  /* 0x0000001200107310 */ /* 0x000e640000201800 */
[----:B-1----:R-:W-:-:S08]  /*0e90*/  DMUL R16, R8, R16 ;  /* 0x0000001008107228 */ /* 0x002fd00000000000 */
[----:B------:R-:W-:-:S08]  /*0ea0*/  DFMA R16, R16, R12, R10 ;  /* 0x0000000c1010722b */ /* 0x000fd0000000000a */
[----:B------:R-:W-:Y:S01]  /*0eb0*/  DMUL R4, R4, R16 ;  /* 0x0000001004047228 */ /* 0x000fe20000000000 */
[----:B------:R-:W-:Y:S10]  /*0ec0*/  @P0 BRA `(.L_x_14) ;  /* 0xfffffff4005c0947 */ /* 0x000ff4000383ffff */
.L_x_3:
[----:B------:R-:W-:-:S04]  /*0ed0*/  LOP3.LUT R29, R29, 0x1, RZ, 0xc0, !PT ;  /* 0x000000011d1d7812 */ /* 0x000fc800078ec0ff */
[----:B------:R-:W-:-:S13]  /*0ee0*/  ISETP.NE.U32.AND P0, PT, R29, 0x1, PT ;  /* 0x000000011d00780c */ /* 0x000fda0003f05070 */
[----:B------:R-:W-:Y:S05]  /*0ef0*/  @P0 BRA `(.L_x_0) ;  /* 0x0000000400240947 */ /* 0x000fea0003800000 */
[----:B-----5:R-:W-:Y:S01]  /*0f00*/  ISETP.NE.AND P0, PT, R26, 0x1, PT ;  /* 0x000000011a00780c */ /* 0x020fe20003f05270 */
[----:B------:R-:W-:-:S12]  /*0f10*/  BSSY.RECONVERGENT B0, `(.L_x_15) ;  /* 0x0000043000007945 */ /* 0x000fd80003800200 */
[----:B------:R-:W-:Y:S05]  /*0f20*/  @!P0 BRA `(.L_x_16) ;  /* 0x0000000400048947 */ /* 0x000fea0003800000 */
[----:B------:R-:W-:Y:S01]  /*0f30*/  SHF.R.U32.HI R2, RZ, 0x2, R7 ;  /* 0x00000002ff027819 */ /* 0x000fe20000011607 */
[----:B------:R-:W-:Y:S01]  /*0f40*/  IMAD.MOV.U32 R17, RZ, RZ, 0x3e055027 ;  /* 0x3e055027ff117424 */ /* 0x000fe200078e00ff */
[----:B------:R-:W-:Y:S01]  /*0f50*/  SHF.L.U32 R14, R27, 0x4, RZ ;  /* 0x000000041b0e7819 */ /* 0x000fe200000006ff */
[----:B------:R-:W-:Y:S01]  /*0f60*/  BSSY.RECONVERGENT B1, `(.L_x_17) ;  /* 0x000003a000017945 */ /* 0x000fe20003800200 */
[----:B------:R-:W-:Y:S01]  /*0f70*/  LOP3.LUT R2, R2, R7, RZ, 0x3c, !PT ;  /* 0x0000000702027212 */ /* 0x000fe200078e3cff */
[----:B------:R-:W-:-:S04]  /*0f80*/  IMAD.MOV.U32 R7, RZ, RZ, 0x2f800000 ;  /* 0x2f800000ff077424 */ /* 0x000fc800078e00ff */
[----:B------:R-:W-:-:S05]  /*0f90*/  IMAD.SHL.U32 R3, R2, 0x2, RZ ;  /* 0x0000000202037824 */ /* 0x000fca00078e00ff */
[----:B------:R-:W-:-:S04]  /*0fa0*/  LOP3.LUT R3, R27, R14, R3, 0x96, !PT ;  /* 0x0000000e1b037212 */ /* 0x000fc800078e9603 */
[----:B------:R-:W-:-:S04]  /*0fb0*/  LOP3.LUT R3, R3, R2, RZ, 0x3c, !PT ;  /* 0x0000000203037212 */ /* 0x000fc800078e3cff */
[----:B------:R-:W-:-:S04]  /*0fc0*/  IADD3 R2, PT, PT, R6, 0x587c5, R3 ;  /* 0x000587c506027810 */ /* 0x000fc80007ffe003 */
[----:B------:R-:W-:-:S05]  /*0fd0*/  I2FP.F32.U32 R2, R2 ;  /* 0x0000000200027245 */ /* 0x000fca0000201000 */
[----:B------:R-:W-:-:S05]  /*0fe0*/  FFMA R2, R2, R7, 1.1641532182693481445e-10 ;  /* 0x2f00000002027423 */ /* 0x000fca0000000007 */
[----:B------:R-:W-:-:S13]  /*0ff0*/  FSETP.GEU.AND P0, PT, R2, 1.175494350822287508e-38, PT ;  /* 0x008000000200780b */ /* 0x000fda0003f0e000 */
[----:B------:R-:W-:-:S05]  /*1000*/  @!P0 FMUL R2, R2, 8388608 ;  /* 0x4b00000002028820 */ /* 0x000fca0000400000 */
[----:B------:R-:W-:-:S04]  /*1010*/  IADD3 R7, PT, PT, R2, -0x3f2aaaab, RZ ;  /* 0xc0d5555502077810 */ /* 0x000fc80007ffe0ff */
[----:B------:R-:W-:-:S04]  /*1020*/  LOP3.LUT R15, R7, 0xff800000, RZ, 0xc0, !PT ;  /* 0xff800000070f7812 */ /* 0x000fc800078ec0ff */
[----:B------:R-:W-:Y:S01]  /*1030*/  I2FP.F32.S32 R14, R15 ;  /* 0x0000000f000e7245 */ /* 0x000fe20000201400 */
[----:B------:R-:W-:Y:S01]  /*1040*/  IMAD.IADD R7, R2, 0x1, -R15 ;  /* 0x0000000102077824 */ /* 0x000fe200078e0a0f */
[----:B------:R-:W-:-:S03]  /*1050*/  MOV R15, 0x7f800000 ;  /* 0x7f800000000f7802 */ /* 0x000fc60000000f00 */
        /* <DEDUP_REMOVED lines=17> */
[----:B------:R-:W-:-:S03]  /*1170*/  IMAD.SHL.U32 R0, R3, 0x10, RZ ;  /* 0x0000001003007824 */ /* 0x000fc600078e00ff */
[C---:B------:R-:W-:Y:S01]  /*1180*/  @P0 FFMA R17, R2.reuse, R15, +INF ;  /* 0x7f80000002110423 */ /* 0x040fe2000000000f */
[----:B------:R-:W-:Y:S01]  /*1190*/  IMAD.SHL.U32 R14, R7, 0x2, RZ ;  /* 0x00000002070e7824 */ /* 0x000fe200078e00ff */
[----:B------:R-:W-:Y:S02]  /*11a0*/  FSETP.NEU.AND P0, PT, R2, RZ, PT ;  /* 0x000000ff0200720b */ /* 0x000fe40003f0d000 */
[----:B------:R-:W-:Y:S02]  /*11b0*/  FMUL R17, R17, -2 ;  /* 0xc000000011117820 */ /* 0x000fe40000400000 */
[----:B------:R-:W-:-:S03]  /*11c0*/  LOP3.LUT R0, R7, R14, R0, 0x96, !PT ;  /* 0x0000000e07007212 */ /* 0x000fc600078e9600 */
[----:B------:R-:W-:Y:S02]  /*11d0*/  FSEL R17, R17, +INF , P0 ;  /* 0x7f80000011117808 */ /* 0x000fe40000000000 */
[----:B------:R-:W-:Y:S02]  /*11e0*/  LOP3.LUT R3, R0, R3, RZ, 0x3c, !PT ;  /* 0x0000000300037212 */ /* 0x000fe400078e3cff */
[----:B------:R-:W-:Y:S01]  /*11f0*/  IADD3 R0, PT, PT, R17, -0xd000000, RZ ;  /* 0xf300000011007810 */ /* 0x000fe20007ffe0ff */
[----:B------:R1:W2:Y:S01]  /*1200*/  MUFU.RSQ R2, R17 ;  /* 0x0000001100027308 */ /* 0x0002a20000001400 */
[----:B------:R-:W-:Y:S01]  /*1210*/  IADD3 R3, PT, PT, R6, 0xb0f8a, R3 ;  /* 0x000b0f8a06037810 */ /* 0x000fe20007ffe003 */
[----:B------:R-:W-:Y:S01]  /*1220*/  IMAD.MOV.U32 R6, RZ, RZ, 0x30c90fdb ;  /* 0x30c90fdbff067424 */ /* 0x000fe200078e00ff */
[----:B------:R-:W-:Y:S02]  /*1230*/  ISETP.GT.U32.AND P0, PT, R0, 0x727fffff, PT ;  /* 0x727fffff0000780c */ /* 0x000fe40003f04070 */
[----:B------:R-:W-:-:S05]  /*1240*/  I2FP.F32.U32 R3, R3 ;  /* 0x0000000300037245 */ /* 0x000fca0000201000 */
[----:B------:R-:W-:-:S06]  /*1250*/  FFMA R6, R3, R6, 7.314590599882819788e-10 ;  /* 0x30490fdb03067423 */ /* 0x000fcc0000000006 */
[----:B-1----:R-:W-:Y:S05]  /*1260*/  @!P0 BRA `(.L_x_18) ;  /* 0x0000000000148947 */ /* 0x002fea0003800000 */
[----:B------:R-:W-:Y:S01]  /*1270*/  IMAD.MOV.U32 R0, RZ, RZ, R17 ;  /* 0x000000ffff007224 */ /* 0x000fe200078e0011 */
[----:B------:R-:W-:-:S07]  /*1280*/  MOV R23, 0x12a0 ;  /* 0x000012a000177802 */ /* 0x000fce0000000f00 */
[----:B0-2---:R-:W-:Y:S05]  /*1290*/  CALL.REL.NOINC `($__internal_2_$__cuda_sm20_sqrt_rn_f32_slowpath) ;  /* 0x0000000800787944 */ /* 0x005fea0003c00000 */
[----:B------:R-:W-:Y:S01]  /*12a0*/  MOV R0, R30 ;  /* 0x0000001e00007202 */ /* 0x000fe20000000f00 */
[----:B------:R-:W-:Y:S06]  /*12b0*/  BRA `(.L_x_19) ;  /* 0x0000000000107947 */ /* 0x000fec0003800000 */
.L_x_18:
[----:B--2---:R-:W-:Y:S01]  /*12c0*/  FMUL.FTZ R0, R17, R2 ;  /* 0x0000000211007220 */ /* 0x004fe20000410000 */
[----:B------:R-:W-:-:S03]  /*12d0*/  FMUL.FTZ R2, R2, 0.5 ;  /* 0x3f00000002027820 */ /* 0x000fc60000410000 */
[----:B------:R-:W-:-:S04]  /*12e0*/  FFMA R3, -R0, R0, R17 ;  /* 0x0000000000037223 */ /* 0x000fc80000000111 */
[----:B------:R-:W-:-:S07]  /*12f0*/  FFMA R0, R3, R2, R0 ;  /* 0x0000000203007223 */ /* 0x000fce0000000000 */
.L_x_19:
[----:B------:R-:W-:Y:S05]  /*1300*/  BSYNC.RECONVERGENT B1 ;  /* 0x0000000000017941 */ /* 0x000fea0003800200 */
.L_x_17:
[----:B------:R-:W-:-:S06]  /*1310*/  FMUL.RZ R3, R6, 0.15915493667125701904 ;  /* 0x3e22f98306037820 */ /* 0x000fcc000040c000 */
[----:B------:R-:W1:Y:S02]  /*1320*/  MUFU.SIN R3, R3 ;  /* 0x0000000300037308 */ /* 0x000e640000000400 */
[----:B-1----:R-:W-:-:S07]  /*1330*/  FMUL R30, R3, R0 ;  /* 0x00000000031e7220 */ /* 0x002fce0000400000 */
.L_x_16:
[----:B------:R-:W-:Y:S05]  /*1340*/  BSYNC.RECONVERGENT B0 ;  /* 0x0000000000007941 */ /* 0x000fea0003800200 */
.L_x_15:
[----:B------:R-:W1:Y:S02]  /*1350*/  F2F.F64.F32 R2, R30 ;  /* 0x0000001e00027310 */ /* 0x000e640000201800 */
[----:B-1----:R-:W-:-:S08]  /*1360*/  DMUL R2, R8, R2 ;  /* 0x0000000208027228 */ /* 0x002fd00000000000 */
[----:B------:R-:W-:-:S08]  /*1370*/  DFMA R2, R2, R12, R10 ;  /* 0x0000000c0202722b */ /* 0x000fd0000000000a */
[----:B------:R-:W-:-:S11]  /*1380*/  DMUL R4, R4, R2 ;  /* 0x0000000204047228 */ /* 0x000fd60000000000 */
.L_x_0:
[----:B-----5:R-:W1:Y:S02]  /*1390*/  LDC.64 R8, c[0x0][0x388] ;  /* 0x0000e200ff087b82 */ /* 0x020e640000000a00 */
[----:B-1----:R-:W2:Y:S02]  /*13a0*/  LDG.E.64 R2, desc[UR4][R8.64+0x28] ;  /* 0x0000280408027981 */ /* 0x002ea4000c1e1b00 */
[----:B--2---:R-:W-:-:S14]  /*13b0*/  DSETP.GT.AND P0, PT, R4, R2, PT ;  /* 0x000000020400722a */ /* 0x004fdc0003f04000 */
[----:B------:R-:W1:Y:S01]  /*13c0*/  @P0 LDC.64 R6, c[0x0][0x390] ;  /* 0x0000e400ff060b82 */ /* 0x000e620000000a00 */
[----:B------:R-:W-:Y:S01]  /*13d0*/  @P0 DADD R2, -R2, R4 ;  /* 0x0000000002020229 */ /* 0x000fe20000000104 */
[----:B-1----:R-:W-:-:S06]  /*13e0*/  @P0 IMAD.WIDE R4, R28, 0x8, R6 ;  /* 0x000000081c040825 */ /* 0x002fcc00078e0206 */
[----:B------:R1:W-:Y:S01]  /*13f0*/  @P0 STG.E.64 desc[UR4][R4.64], R2 ;  /* 0x0000000204000986 */ /* 0x0003e2000c101b04 */
[----:B------:R-:W-:Y:S05]  /*1400*/  @P0 EXIT ;  /* 0x000000000000094d */ /* 0x000fea0003800000 */
[----:B-1----:R-:W1:Y:S02]  /*1410*/  LDC.64 R2, c[0x0][0x390] ;  /* 0x0000e400ff027b82 */ /* 0x002e640000000a00 */
[----:B-1----:R-:W-:-:S05]  /*1420*/  IMAD.WIDE R2, R28, 0x8, R2 ;  /* 0x000000081c027825 */ /* 0x002fca00078e0202 */
[----:B------:R-:W-:Y:S01]  /*1430*/  STG.E.64 desc[UR4][R2.64], RZ ;  /* 0x000000ff02007986 */ /* 0x000fe2000c101b04 */
[----:B------:R-:W-:Y:S05]  /*1440*/  EXIT ;  /* 0x000000000000794d */ /* 0x000fea0003800000 */
        .weak           $__internal_0_$__cuda_sm20_div_rn_f64_full
        .type           $__internal_0_$__cuda_sm20_div_rn_f64_full,@function
        .size           $__internal_0_$__cuda_sm20_div_rn_f64_full,($__internal_1_$__cuda_sm20_dsqrt_rn_f64_mediumpath_v1 - $__internal_0_$__cuda_sm20_div_rn_f64_full)
$__internal_0_$__cuda_sm20_div_rn_f64_full:
[C---:B------:R-:W-:Y:S01]  /*1450*/  FSETP.GEU.AND P0, PT, |R9|.reuse, 1.469367938527859385e-39, PT ;  /* 0x001000000900780b */ /* 0x040fe20003f0e200 */
[----:B------:R-:W-:Y:S01]  /*1460*/  IMAD.MOV.U32 R10, RZ, RZ, 0x1 ;  /* 0x00000001ff0a7424 */ /* 0x000fe200078e00ff */
[C---:B------:R-:W-:Y:S02]  /*1470*/  LOP3.LUT R2, R9.reuse, 0x800fffff, RZ, 0xc0, !PT ;  /* 0x800fffff09027812 */ /* 0x040fe400078ec0ff */
[----:B------:R-:W-:Y:S02]  /*1480*/  LOP3.LUT R19, R9, 0x7ff00000, RZ, 0xc0, !PT ;  /* 0x7ff0000009137812 */ /* 0x000fe400078ec0ff */
[----:B------:R-:W-:Y:S01]  /*1490*/  LOP3.LUT R3, R2, 0x3ff00000, RZ, 0xfc, !PT ;  /* 0x3ff0000002037812 */ /* 0x000fe200078efcff */
[----:B------:R-:W-:Y:S01]  /*14a0*/  IMAD.MOV.U32 R2, RZ, RZ, R8 ;  /* 0x000000ffff027224 */ /* 0x000fe200078e0008 */
[----:B------:R-:W-:Y:S02]  /*14b0*/  LOP3.LUT R14, R7, 0x7ff00000, RZ, 0xc0, !PT ;  /* 0x7ff00000070e7812 */ /* 0x000fe400078ec0ff */
[----:B------:R-:W-:-:S02]  /*14c0*/  MOV R15, 0x1ca00000 ;  /* 0x1ca00000000f7802 */ /* 0x000fc40000000f00 */
[----:B------:R-:W-:Y:S01]  /*14d0*/  ISETP.GE.U32.AND P1, PT, R14, R19, PT ;  /* 0x000000130e00720c */ /* 0x000fe20003f26070 */
[----:B------:R-:W-:Y:S01]  /*14e0*/  @!P0 DMUL R2, R8, 8.98846567431157953865e+307 ;  /* 0x7fe0000008028828 */ /* 0x000fe20000000000 */
[----:B------:R-:W-:-:S05]  /*14f0*/  IMAD.MOV.U32 R21, RZ, RZ, R14 ;  /* 0x000000ffff157224 */ /* 0x000fca00078e000e */
[----:B------:R-:W0:Y:S02]  /*1500*/  MUFU.RCP64H R11, R3 ;  /* 0x00000003000b7308 */ /* 0x000e240000001800 */
[----:B0-----:R-:W-:-:S08]  /*1510*/  DFMA R12, R10, -R2, 1 ;  /* 0x3ff000000a0c742b */ /* 0x001fd00000000802 */
[----:B------:R-:W-:-:S08]  /*1520*/  DFMA R12, R12, R12, R12 ;  /* 0x0000000c0c0c722b */ /* 0x000fd0000000000c */
[----:B------:R-:W-:Y:S01]  /*1530*/  DFMA R12, R10, R12, R10 ;  /* 0x0000000c0a0c722b */ /* 0x000fe2000000000a */
[----:B------:R-:W-:Y:S01]  /*1540*/  SEL R11, R15, 0x63400000, !P1 ;  /* 0x634000000f0b7807 */ /* 0x000fe20004800000 */
[----:B------:R-:W-:Y:S01]  /*1550*/  IMAD.MOV.U32 R10, RZ, RZ, R6 ;  /* 0x000000ffff0a7224 */ /* 0x000fe200078e0006 */
[----:B------:R-:W-:Y:S02]  /*1560*/  FSETP.GEU.AND P1, PT, |R7|, 1.469367938527859385e-39, PT ;  /* 0x001000000700780b */ /* 0x000fe40003f2e200 */
[----:B------:R-:W-:-:S03]  /*1570*/  LOP3.LUT R11, R11, 0x800fffff, R7, 0xf8, !PT ;  /* 0x800fffff0b0b7812 */ /* 0x000fc600078ef807 */
[----:B------:R-:W-:-:S08]  /*1580*/  DFMA R16, R12, -R2, 1 ;  /* 0x3ff000000c10742b */ /* 0x000fd00000000802 */
[----:B------:R-:W-:Y:S01]  /*1590*/  DFMA R12, R12, R16, R12 ;  /* 0x000000100c0c722b */ /* 0x000fe2000000000c */
[----:B------:R-:W-:Y:S10]  /*15a0*/  @P1 BRA `(.L_x_20) ;  /* 0x0000000000201947 */ /* 0x000ff40003800000 */
[----:B------:R-:W-:Y:S02]  /*15b0*/  LOP3.LUT R17, R9, 0x7ff00000, RZ, 0xc0, !PT ;  /* 0x7ff0000009117812 */ /* 0x000fe400078ec0ff */
[----:B------:R-:W-:Y:S02]  /*15c0*/  MOV R16, RZ ;  /* 0x000000ff00107202 */ /* 0x000fe40000000f00 */
[----:B------:R-:W-:-:S04]  /*15d0*/  ISETP.GE.U32.AND P1, PT, R14, R17, PT ;  /* 0x000000110e00720c */ /* 0x000fc80003f26070 */
[----:B------:R-:W-:-:S04]  /*15e0*/  SEL R17, R15, 0x63400000, !P1 ;  /* 0x634000000f117807 */ /* 0x000fc80004800000 */
[----:B------:R-:W-:-:S04]  /*15f0*/  LOP3.LUT R17, R17, 0x80000000, R7, 0xf8, !PT ;  /* 0x8000000011117812 */ /* 0x000fc800078ef807 */
[----:B------:R-:W-:-:S06]  /*1600*/  LOP3.LUT R17, R17, 0x100000, RZ, 0xfc, !PT ;  /* 0x0010000011117812 */ /* 0x000fcc00078efcff */
[----:B------:R-:W-:-:S10]  /*1610*/  DFMA R10, R10, 2, -R16 ;  /* 0x400000000a0a782b */ /* 0x000fd40000000810 */
[----:B------:R-:W-:-:S07]  /*1620*/  LOP3.LUT R21, R11, 0x7ff00000, RZ, 0xc0, !PT ;  /* 0x7ff000000b157812 */ /* 0x000fce00078ec0ff */
.L_x_20:
[----:B------:R-:W-:Y:S01]  /*1630*/  VIADD R22, R21, 0xffffffff ;  /* 0xffffffff15167836 */ /* 0x000fe20000000000 */
[----:B------:R-:W-:Y:S01]  /*1640*/  DMUL R16, R12, R10 ;  /* 0x0000000a0c107228 */ /* 0x000fe20000000000 */
[----:B------:R-:W-:Y:S01]  /*1650*/  IMAD.MOV.U32 R20, RZ, RZ, R19 ;  /* 0x000000ffff147224 */ /* 0x000fe200078e0013 */
[----:B------:R-:W-:Y:S02]  /*1660*/  @!P0 LOP3.LUT R20, R3, 0x7ff00000, RZ, 0xc0, !PT ;  /* 0x7ff0000003148812 */ /* 0x000fe400078ec0ff */
[----:B------:R-:W-:Y:S02]  /*1670*/  ISETP.GT.U32.AND P0, PT, R22, 0x7feffffe, PT ;  /* 0x7feffffe1600780c */ /* 0x000fe40003f04070 */
[----:B------:R-:W-:Y:S02]  /*1680*/  IADD3 R22, PT, PT, R20, -0x1, RZ ;  /* 0xffffffff14167810 */ /* 0x000fe40007ffe0ff */
[----:B------:R-:W-:Y:S02]  /*1690*/  DFMA R18, R16, -R2, R10 ;  /* 0x800000021012722b */ /* 0x000fe4000000000a */
[----:B------:R-:W-:-:S06]  /*16a0*/  ISETP.GT.U32.OR P0, PT, R22, 0x7feffffe, P0 ;  /* 0x7feffffe1600780c */ /* 0x000fcc0000704470 */
[----:B------:R-:W-:-:S07]  /*16b0*/  DFMA R12, R12, R18, R16 ;  /* 0x000000120c0c722b */ /* 0x000fce0000000010 */
[----:B------:R-:W-:Y:S05]  /*16c0*/  @P0 BRA `(.L_x_21) ;  /* 0x00000000006c0947 */ /* 0x000fea0003800000 */
[----:B------:R-:W-:-:S04]  /*16d0*/  LOP3.LUT R7, R9, 0x7ff00000, RZ, 0xc0, !PT ;  /* 0x7ff0000009077812 */ /* 0x000fc800078ec0ff */
[CC--:B------:R-:W-:Y:S02]  /*16e0*/  VIADDMNMX R6, R14.reuse, -R7.reuse, 0xb9600000, !PT ;  /* 0xb96000000e067446 */ /* 0x0c0fe40007800907 */
[----:B------:R-:W-:Y:S02]  /*16f0*/  ISETP.GE.U32.AND P0, PT, R14, R7, PT ;  /* 0x000000070e00720c */ /* 0x000fe40003f06070 */
[----:B------:R-:W-:Y:S02]  /*1700*/  VIMNMX R6, PT, PT, R6, 0x46a00000, PT ;  /* 0x46a0000006067848 */ /* 0x000fe40003fe0100 */
[----:B------:R-:W-:-:S05]  /*1710*/  SEL R15, R15, 0x63400000, !P0 ;  /* 0x634000000f0f7807 */ /* 0x000fca0004000000 */
[----:B------:R-:W-:Y:S01]  /*1720*/  IMAD.IADD R16, R6, 0x1, -R15 ;  /* 0x0000000106107824 */ /* 0x000fe200078e0a0f */
[----:B------:R-:W-:-:S03]  /*1730*/  MOV R6, RZ ;  /* 0x000000ff00067202 */ /* 0x000fc60000000f00 */
[----:B------:R-:W-:-:S06]  /*1740*/  VIADD R7, R16, 0x7fe00000 ;  /* 0x7fe0000010077836 */ /* 0x000fcc0000000000 */
[----:B------:R-:W-:-:S10]  /*1750*/  DMUL R14, R12, R6 ;  /* 0x000000060c0e7228 */ /* 0x000fd40000000000 */
[----:B------:R-:W-:-:S13]  /*1760*/  FSETP.GTU.AND P0, PT, |R15|, 1.469367938527859385e-39, PT ;  /* 0x001000000f00780b */ /* 0x000fda0003f0c200 */
[----:B------:R-:W-:Y:S05]  /*1770*/  @P0 BRA `(.L_x_22) ;  /* 0x0000000000940947 */ /* 0x000fea0003800000 */
[----:B------:R-:W-:Y:S01]  /*1780*/  DFMA R2, R12, -R2, R10 ;  /* 0x800000020c02722b */ /* 0x000fe2000000000a */
[----:B------:R-:W-:-:S09]  /*1790*/  IMAD.MOV.U32 R6, RZ, RZ, RZ ;  /* 0x000000ffff067224 */ /* 0x000fd200078e00ff */
[C---:B------:R-:W-:Y:S02]  /*17a0*/  FSETP.NEU.AND P0, PT, R3.reuse, RZ, PT ;  /* 0x000000ff0300720b */ /* 0x040fe40003f0d000 */
[----:B------:R-:W-:-:S04]  /*17b0*/  LOP3.LUT R9, R3, 0x80000000, R9, 0x48, !PT ;  /* 0x8000000003097812 */ /* 0x000fc800078e4809 */
[----:B------:R-:W-:-:S07]  /*17c0*/  LOP3.LUT R7, R9, R7, RZ, 0xfc, !PT ;  /* 0x0000000709077212 */ /* 0x000fce00078efcff */
[----:B------:R-:W-:Y:S05]  /*17d0*/  @!P0 BRA `(.L_x_22) ;  /* 0x00000000007c8947 */ /* 0x000fea0003800000 */
[----:B------:R-:W-:Y:S01]  /*17e0*/  IMAD.MOV R3, RZ, RZ, -R16 ;  /* 0x000000ffff037224 */ /* 0x000fe200078e0a10 */
[----:B------:R-:W-:Y:S01]  /*17f0*/  MOV R2, RZ ;  /* 0x000000ff00027202 */ /* 0x000fe20000000f00 */
[----:B------:R-:W-:-:S05]  /*1800*/  DMUL.RP R6, R12, R6 ;  /* 0x000000060c067228 */ /* 0x000fca0000008000 */
[----:B------:R-:W-:-:S05]  /*1810*/  DFMA R2, R14, -R2, R12 ;  /* 0x800000020e02722b */ /* 0x000fca000000000c */
[----:B------:R-:W-:Y:S02]  /*1820*/  LOP3.LUT R9, R7, R9, RZ, 0x3c, !PT ;  /* 0x0000000907097212 */ /* 0x000fe400078e3cff */
[----:B------:R-:W-:-:S04]  /*1830*/  IADD3 R2, PT, PT, -R16, -0x43300000, RZ ;  /* 0xbcd0000010027810 */ /* 0x000fc80007ffe1ff */
[----:B------:R-:W-:-:S04]  /*1840*/  FSETP.NEU.AND P0, PT, |R3|, R2, PT ;  /* 0x000000020300720b */ /* 0x000fc80003f0d200 */
[----:B------:R-:W-:Y:S02]  /*1850*/  FSEL R14, R6, R14, !P0 ;  /* 0x0000000e060e7208 */ /* 0x000fe40004000000 */
[----:B------:R-:W-:Y:S01]  /*1860*/  FSEL R15, R9, R15, !P0 ;  /* 0x0000000f090f7208 */ /* 0x000fe20004000000 */
[----:B------:R-:W-:Y:S06]  /*1870*/  BRA `(.L_x_22) ;  /* 0x0000000000547947 */ /* 0x000fec0003800000 */
.L_x_21:
[----:B------:R-:W-:-:S14]  /*1880*/  DSETP.NAN.AND P0, PT, R6, R6, PT ;  /* 0x000000060600722a */ /* 0x000fdc0003f08000 */
[----:B------:R-:W-:Y:S05]  /*1890*/  @P0 BRA `(.L_x_23) ;  /* 0x0000000000440947 */ /* 0x000fea0003800000 */
[----:B------:R-:W-:-:S14]  /*18a0*/  DSETP.NAN.AND P0, PT, R8, R8, PT ;  /* 0x000000080800722a */ /* 0x000fdc0003f08000 */
[----:B------:R-:W-:Y:S05]  /*18b0*/  @P0 BRA `(.L_x_24) ;  /* 0x0000000000300947 */ /* 0x000fea0003800000 */
[----:B------:R-:W-:Y:S01]  /*18c0*/  ISETP.NE.AND P0, PT, R21, R20, PT ;  /* 0x000000141500720c */ /* 0x000fe20003f05270 */
[----:B------:R-:W-:Y:S02]  /*18d0*/  IMAD.MOV.U32 R14, RZ, RZ, 0x0 ;  /* 0x00000000ff0e7424 */ /* 0x000fe400078e00ff */
[----:B------:R-:W-:-:S10]  /*18e0*/  IMAD.MOV.U32 R15, RZ, RZ, -0x80000 ;  /* 0xfff80000ff0f7424 */ /* 0x000fd400078e00ff */
[----:B------:R-:W-:Y:S05]  /*18f0*/  @!P0 BRA `(.L_x_22) ;  /* 0x0000000000348947 */ /* 0x000fea0003800000 */
[----:B------:R-:W-:Y:S02]  /*1900*/  ISETP.NE.AND P0, PT, R21, 0x7ff00000, PT ;  /* 0x7ff000001500780c */ /* 0x000fe40003f05270 */
[----:B------:R-:W-:Y:S02]  /*1910*/  LOP3.LUT R15, R7, 0x80000000, R9, 0x48, !PT ;  /* 0x80000000070f7812 */ /* 0x000fe400078e4809 */
[----:B------:R-:W-:-:S13]  /*1920*/  ISETP.EQ.OR P0, PT, R20, RZ, !P0 ;  /* 0x000000ff1400720c */ /* 0x000fda0004702670 */
[----:B------:R-:W-:Y:S02]  /*1930*/  @P0 LOP3.LUT R2, R15, 0x7ff00000, RZ, 0xfc, !PT ;  /* 0x7ff000000f020812 */ /* 0x000fe400078efcff */
[----:B------:R-:W-:Y:S01]  /*1940*/  @!P0 MOV R14, RZ ;  /* 0x000000ff000e8202 */ /* 0x000fe20000000f00 */
[----:B------:R-:W-:Y:S02]  /*1950*/  @P0 IMAD.MOV.U32 R14, RZ, RZ, RZ ;  /* 0x000000ffff0e0224 */ /* 0x000fe400078e00ff */
[----:B------:R-:W-:Y:S01]  /*1960*/  @P0 IMAD.MOV.U32 R15, RZ, RZ, R2 ;  /* 0x000000ffff0f0224 */ /* 0x000fe200078e0002 */
[----:B------:R-:W-:Y:S06]  /*1970*/  BRA `(.L_x_22) ;  /* 0x0000000000147947 */ /* 0x000fec0003800000 */
.L_x_24:
[----:B------:R-:W-:Y:S02]  /*1980*/  LOP3.LUT R15, R9, 0x80000, RZ, 0xfc, !PT ;  /* 0x00080000090f7812 */ /* 0x000fe400078efcff */
[----:B------:R-:W-:Y:S01]  /*1990*/  MOV R14, R8 ;  /* 0x00000008000e7202 */ /* 0x000fe20000000f00 */
[----:B------:R-:W-:Y:S06]  /*19a0*/  BRA `(.L_x_22) ;  /* 0x0000000000087947 */ /* 0x000fec0003800000 */
.L_x_23:
[----:B------:R-:W-:Y:S01]  /*19b0*/  LOP3.LUT R15, R7, 0x80000, RZ, 0xfc, !PT ;  /* 0x00080000070f7812 */ /* 0x000fe200078efcff */
[----:B------:R-:W-:-:S07]  /*19c0*/  IMAD.MOV.U32 R14, RZ, RZ, R6 ;  /* 0x000000ffff0e7224 */ /* 0x000fce00078e0006 */
.L_x_22:
[----:B------:R-:W-:Y:S01]  /*19d0*/  IMAD.MOV.U32 R2, RZ, RZ, R0 ;  /* 0x000000ffff027224 */ /* 0x000fe200078e0000 */
[----:B------:R-:W-:-:S04]  /*19e0*/  MOV R3, 0x0 ;  /* 0x0000000000037802 */ /* 0x000fc80000000f00 */
[----:B------:R-:W-:Y:S05]  /*19f0*/  RET.REL.NODEC R2 `(_Z17single_trajectoryP17curandStateXORWOWP6paramsPd) ;  /* 0xffffffe402807950 */ /* 0x000fea0003c3ffff */
        .weak           $__internal_1_$__cuda_sm20_dsqrt_rn_f64_mediumpath_v1
        .type           $__internal_1_$__cuda_sm20_dsqrt_rn_f64_mediumpath_v1,@function
        .size           $__internal_1_$__cuda_sm20_dsqrt_rn_f64_mediumpath_v1,($__internal_2_$__cuda_sm20_sqrt_rn_f32_slowpath - $__internal_1_$__cuda_sm20_dsqrt_rn_f64_mediumpath_v1)
$__internal_1_$__cuda_sm20_dsqrt_rn_f64_mediumpath_v1:
[----:B------:R-:W-:Y:S01]  /*1a00*/  ISETP.GE.U32.AND P0, PT, R22, -0x3400000, PT ;  /* 0xfcc000001600780c */ /* 0x000fe20003f06070 */
[----:B------:R-:W-:-:S12]  /*1a10*/  IMAD.MOV.U32 R14, RZ, RZ, R20 ;  /* 0x000000ffff0e7224 */ /* 0x000fd800078e0014 */
[----:B------:R-:W-:Y:S05]  /*1a20*/  @!P0 BRA `(.L_x_25) ;  /* 0x0000000000208947 */ /* 0x000fea0003800000 */
[----:B------:R-:W-:-:S10]  /*1a30*/  DFMA.RM R14, R16, R14, R18 ;  /* 0x0000000e100e722b */ /* 0x000fd40000004012 */
[----:B------:R-:W-:-:S05]  /*1a40*/  IADD3 R16, P0, PT, R14, 0x1, RZ ;  /* 0x000000010e107810 */ /* 0x000fca0007f1e0ff */
[----:B------:R-:W-:-:S06]  /*1a50*/  IMAD.X R17, RZ, RZ, R15, P0 ;  /* 0x000000ffff117224 */ /* 0x000fcc00000e060f */
[----:B------:R-:W-:-:S08]  /*1a60*/  DFMA.RP R12, -R14, R16, R12 ;  /* 0x000000100e0c722b */ /* 0x000fd0000000810c */
[----:B------:R-:W-:-:S06]  /*1a70*/  DSETP.GT.AND P0, PT, R12, RZ, PT ;  /* 0x000000ff0c00722a */ /* 0x000fcc0003f04000 */
[----:B------:R-:W-:Y:S02]  /*1a80*/  FSEL R14, R16, R14, P0 ;  /* 0x0000000e100e7208 */ /* 0x000fe40000000000 */
[----:B------:R-:W-:Y:S01]  /*1a90*/  FSEL R15, R17, R15, P0 ;  /* 0x0000000f110f7208 */ /* 0x000fe20000000000 */
[----:B------:R-:W-:Y:S06]  /*1aa0*/  BRA `(.L_x_26) ;  /* 0x0000000000647947 */ /* 0x000fec0003800000 */
.L_x_25:
[----:B------:R-:W-:-:S14]  /*1ab0*/  DSETP.NE.AND P0, PT, R12, RZ, PT ;  /* 0x000000ff0c00722a */ /* 0x000fdc0003f05000 */
[----:B------:R-:W-:Y:S05]  /*1ac0*/  @!P0 BRA `(.L_x_27) ;  /* 0x0000000000588947 */ /* 0x000fea0003800000 */
[----:B------:R-:W-:-:S13]  /*1ad0*/  ISETP.GE.AND P0, PT, R13, RZ, PT ;  /* 0x000000ff0d00720c */ /* 0x000fda0003f06270 */
[----:B------:R-:W-:Y:S01]  /*1ae0*/  @!P0 MOV R14, 0x0 ;  /* 0x00000000000e8802 */ /* 0x000fe20000000f00 */
[----:B------:R-:W-:Y:S01]  /*1af0*/  @!P0 IMAD.MOV.U32 R15, RZ, RZ, -0x80000 ;  /* 0xfff80000ff0f8424 */ /* 0x000fe200078e00ff */
[----:B------:R-:W-:Y:S06]  /*1b00*/  @!P0 BRA `(.L_x_26) ;  /* 0x00000000004c8947 */ /* 0x000fec0003800000 */
[----:B------:R-:W-:-:S13]  /*1b10*/  ISETP.GT.AND P0, PT, R13, 0x7fefffff, PT ;  /* 0x7fefffff0d00780c */ /* 0x000fda0003f04270 */
[----:B------:R-:W-:Y:S05]  /*1b20*/  @P0 BRA `(.L_x_27) ;  /* 0x0000000000400947 */ /* 0x000fea0003800000 */
[----:B------:R-:W-:Y:S01]  /*1b30*/  DMUL R12, R12, 8.11296384146066816958e+31 ;  /* 0x469000000c0c7828 */ /* 0x000fe20000000000 */
[----:B------:R-:W-:Y:S01]  /*1b40*/  IMAD.MOV.U32 R14, RZ, RZ, RZ ;  /* 0x000000ffff0e7224 */ /* 0x000fe200078e00ff */
[----:B------:R-:W-:Y:S01]  /*1b50*/  MOV R18, 0x0 ;  /* 0x0000000000127802 */ /* 0x000fe20000000f00 */
[----:B------:R-:W-:-:S03]  /*1b60*/  IMAD.MOV.U32 R19, RZ, RZ, 0x3fd80000 ;  /* 0x3fd80000ff137424 */ /* 0x000fc600078e00ff */
[----:B------:R-:W0:Y:S02]  /*1b70*/  MUFU.RSQ64H R15, R13 ;  /* 0x0000000d000f7308 */ /* 0x000e240000001c00 */
[----:B0-----:R-:W-:-:S08]  /*1b80*/  DMUL R16, R14, R14 ;  /* 0x0000000e0e107228 */ /* 0x001fd00000000000 */
[----:B------:R-:W-:-:S08]  /*1b90*/  DFMA R16, R12, -R16, 1 ;  /* 0x3ff000000c10742b */ /* 0x000fd00000000810 */
[----:B------:R-:W-:Y:S02]  /*1ba0*/  DFMA R18, R16, R18, 0.5 ;  /* 0x3fe000001012742b */ /* 0x000fe40000000012 */
[----:B------:R-:W-:-:S08]  /*1bb0*/  DMUL R16, R14, R16 ;  /* 0x000000100e107228 */ /* 0x000fd00000000000 */
[----:B------:R-:W-:-:S08]  /*1bc0*/  DFMA R16, R18, R16, R14 ;  /* 0x000000101210722b */ /* 0x000fd0000000000e */
[----:B------:R-:W-:Y:S02]  /*1bd0*/  DMUL R14, R12, R16 ;  /* 0x000000100c0e7228 */ /* 0x000fe40000000000 */
[----:B------:R-:W-:-:S06]  /*1be0*/  VIADD R17, R17, 0xfff00000 ;  /* 0xfff0000011117836 */ /* 0x000fcc0000000000 */
[----:B------:R-:W-:-:S08]  /*1bf0*/  DFMA R18, R14, -R14, R12 ;  /* 0x8000000e0e12722b */ /* 0x000fd0000000000c */
[----:B------:R-:W-:-:S10]  /*1c00*/  DFMA R14, R16, R18, R14 ;  /* 0x00000012100e722b */ /* 0x000fd4000000000e */
[----:B------:R-:W-:Y:S01]  /*1c10*/  IADD3 R15, PT, PT, R15, -0x3500000, RZ ;  /* 0xfcb000000f0f7810 */ /* 0x000fe20007ffe0ff */
[----:B------:R-:W-:Y:S06]  /*1c20*/  BRA `(.L_x_26) ;  /* 0x0000000000047947 */ /* 0x000fec0003800000 */
.L_x_27:
[----:B------:R-:W-:-:S11]  /*1c30*/  DADD R14, R12, R12 ;  /* 0x000000000c0e7229 */ /* 0x000fd6000000000c */
.L_x_26:
[----:B------:R-:W-:Y:S01]  /*1c40*/  MOV R3, 0x0 ;  /* 0x0000000000037802 */ /* 0x000fe20000000f00 */
[----:B------:R-:W-:Y:S02]  /*1c50*/  IMAD.MOV.U32 R12, RZ, RZ, R14 ;  /* 0x000000ffff0c7224 */ /* 0x000fe400078e000e */
[----:B------:R-:W-:Y:S01]  /*1c60*/  IMAD.MOV.U32 R13, RZ, RZ, R15 ;  /* 0x000000ffff0d7224 */ /* 0x000fe200078e000f */
[----:B------:R-:W-:Y:S06]  /*1c70*/  RET.REL.NODEC R2 `(_Z17single_trajectoryP17curandStateXORWOWP6paramsPd) ;  /* 0xffffffe002e07950 */ /* 0x000fec0003c3ffff */
        .weak           $__internal_2_$__cuda_sm20_sqrt_rn_f32_slowpath
        .type           $__internal_2_$__cuda_sm20_sqrt_rn_f32_slowpath,@function
        .size           $__internal_2_$__cuda_sm20_sqrt_rn_f32_slowpath,(.L_x_41 - $__internal_2_$__cuda_sm20_sqrt_rn_f32_slowpath)
$__internal_2_$__cuda_sm20_sqrt_rn_f32_slowpath:
[----:B------:R-:W-:-:S13]  /*1c80*/  LOP3.LUT P1, RZ, R0, 0x7fffffff, RZ, 0xc0, !PT ;  /* 0x7fffffff00ff7812 */ /* 0x000fda000782c0ff */
[----:B------:R-:W-:Y:S01]  /*1c90*/  @!P1 IMAD.MOV.U32 R18, RZ, RZ, R0 ;  /* 0x000000ffff129224 */ /* 0x000fe200078e0000 */
[----:B------:R-:W-:Y:S06]  /*1ca0*/  @!P1 BRA `(.L_x_28) ;  /* 0x0000000000409947 */ /* 0x000fec0003800000 */
[----:B------:R-:W-:-:S13]  /*1cb0*/  FSETP.GEU.FTZ.AND P1, PT, R0, RZ, PT ;  /* 0x000000ff0000720b */ /* 0x000fda0003f3e000 */
[----:B------:R-:W-:Y:S01]  /*1cc0*/  @!P1 MOV R18, 0x7fffffff ;  /* 0x7fffffff00129802 */ /* 0x000fe20000000f00 */
[----:B------:R-:W-:Y:S06]  /*1cd0*/  @!P1 BRA `(.L_x_28) ;  /* 0x0000000000349947 */ /* 0x000fec0003800000 */
[----:B------:R-:W-:-:S13]  /*1ce0*/  FSETP.GTU.FTZ.AND P1, PT, |R0|, +INF , PT ;  /* 0x7f8000000000780b */ /* 0x000fda0003f3c200 */
[----:B------:R-:W-:Y:S01]  /*1cf0*/  @P1 FADD.FTZ R18, R0, 1 ;  /* 0x3f80000000121421 */ /* 0x000fe20000010000 */
[----:B------:R-:W-:Y:S06]  /*1d00*/  @P1 BRA `(.L_x_28) ;  /* 0x0000000000281947 */ /* 0x000fec0003800000 */
[----:B------:R-:W-:-:S13]  /*1d10*/  FSETP.NEU.FTZ.AND P1, PT, |R0|, +INF , PT ;  /* 0x7f8000000000780b */ /* 0x000fda0003f3d200 */
[----:B------:R-:W-:-:S04]  /*1d20*/  @P1 FFMA R19, R0, 1.84467440737095516160e+19, RZ ;  /* 0x5f80000000131823 */ /* 0x000fc800000000ff */
[----:B------:R-:W0:Y:S02]  /*1d30*/  @P1 MUFU.RSQ R18, R19 ;  /* 0x0000001300121308 */ /* 0x000e240000001400 */
[----:B0-----:R-:W-:Y:S01]  /*1d40*/  @P1 FMUL.FTZ R20, R19, R18 ;  /* 0x0000001213141220 */ /* 0x001fe20000410000 */
[----:B------:R-:W-:Y:S01]  /*1d50*/  @P1 FMUL.FTZ R22, R18, 0.5 ;  /* 0x3f00000012161820 */ /* 0x000fe20000410000 */
[----:B------:R-:W-:Y:S02]  /*1d60*/  @!P1 IMAD.MOV.U32 R18, RZ, RZ, R0 ;  /* 0x000000ffff129224 */ /* 0x000fe400078e0000 */
[----:B------:R-:W-:-:S04]  /*1d70*/  @P1 FADD.FTZ R21, -R20, -RZ ;  /* 0x800000ff14151221 */ /* 0x000fc80000010100 */
[----:B------:R-:W-:-:S04]  /*1d80*/  @P1 FFMA R21, R20, R21, R19 ;  /* 0x0000001514151223 */ /* 0x000fc80000000013 */
[----:B------:R-:W-:-:S04]  /*1d90*/  @P1 FFMA R21, R21, R22, R20 ;  /* 0x0000001615151223 */ /* 0x000fc80000000014 */
[----:B------:R-:W-:-:S07]  /*1da0*/  @P1 FMUL.FTZ R18, R21, 2.3283064365386962891e-10 ;  /* 0x2f80000015121820 */ /* 0x000fce0000410000 */
.L_x_28:
[----:B------:R-:W-:Y:S01]  /*1db0*/  HFMA2 R19, -RZ, RZ, 0, 0 ;  /* 0x00000000ff137431 */ /* 0x000fe200000001ff */
[----:B------:R-:W-:Y:S01]  /*1dc0*/  MOV R30, R18 ;  /* 0x00000012001e7202 */ /* 0x000fe20000000f00 */
[----:B------:R-:W-:-:S04]  /*1dd0*/  IMAD.MOV.U32 R18, RZ, RZ, R23 ;  /* 0x000000ffff127224 */ /* 0x000fc800078e0017 */
[----:B------:R-:W-:Y:S05]  /*1de0*/  RET.REL.NODEC R18 `(_Z17single_trajectoryP17curandStateXORWOWP6paramsPd) ;  /* 0xffffffe012847950 */ /* 0x000fea0003c3ffff */
.L_x_29:
[----:B------:R-:W-:-:S00]  /*1df0*/  BRA `(.L_x_29) ;  /* 0xfffffffc00fc7947 */ /* 0x000fc0000383ffff */
[----:B------:R-:W-:-:S00]  /*1e00*/  NOP ;  /* 0x0000000000007918 */ /* 0x000fc00000000000 */
[----:B------:R-:W-:-:S00]  /*1e10*/  NOP ;  /* 0x0000000000007918 */ /* 0x000fc00000000000 */
[----:B------:R-:W-:-:S00]  /*1e20*/  NOP ;  /* 0x0000000000007918 */ /* 0x000fc00000000000 */
[----:B------:R-:W-:-:S00]  /*1e30*/  NOP ;  /* 0x0000000000007918 */ /* 0x000fc00000000000 */
[----:B------:R-:W-:-:S00]  /*1e40*/  NOP ;  /* 0x0000000000007918 */ /* 0x000fc00000000000 */
[----:B------:R-:W-:-:S00]  /*1e50*/  NOP ;  /* 0x0000000000007918 */ /* 0x000fc00000000000 */
[----:B------:R-:W-:-:S00]  /*1e60*/  NOP ;  /* 0x0000000000007918 */ /* 0x000fc00000000000 */
[----:B------:R-:W-:-:S00]  /*1e70*/  NOP ;  /* 0x0000000000007918 */ /* 0x000fc00000000000 */
.L_x_41:


//--------------------- .text._Z11init_curandP17curandStateXORWOWPj --------------------------
	.section	.text._Z11init_curandP17curandStateXORWOWPj,"ax",@progbits
	.align	128
        .global         _Z11init_curandP17curandStateXORWOWPj
        .type           _Z11init_curandP17curandStateXORWOWPj,@function
        .size           _Z11init_curandP17curandStateXORWOWPj,(.L_x_43 - _Z11init_curandP17curandStateXORWOWPj)
        .other          _Z11init_curandP17curandStateXORWOWPj,@"STO_CUDA_ENTRY STV_DEFAULT"
_Z11init_curandP17curandStateXORWOWPj:
.text._Z11init_curandP17curandStateXORWOWPj:
[----:B------:R-:W-:Y:S08]  /*0000*/  LDC R1, c[0x0][0x37c] ;  /* 0x0000df00ff017b82 */ /* 0x000ff00000000800 */
[----:B------:R-:W0:Y:S01]  /*0010*/  LDC.64 R2, c[0x0][0x388] ;  /* 0x0000e200ff027b82 */ /* 0x000e220000000a00 */
[----:B------:R-:W0:Y:S01]  /*0020*/  LDCU.64 UR4, c[0x0][0x358] ;  /* 0x00006b00ff0477ac */ /* 0x000e220008000a00 */
[----:B------:R-:W1:Y:S06]  /*0030*/  S2R R4, SR_TID.X ;  /* 0x0000000000047919 */ /* 0x000e6c0000002100 */
[----:B------:R-:W1:Y:S08]  /*0040*/  S2UR UR6, SR_CTAID.X ;  /* 0x00000000000679c3 */ /* 0x000e700000002500 */
[----:B------:R-:W1:Y:S01]  /*0050*/  LDC R13, c[0x0][0x360] ;  /* 0x0000d800ff0d7b82 */ /* 0x000e620000000800 */
[----:B0-----:R-:W2:Y:S07]  /*0060*/  LDG.E R2, desc[UR4][R2.64] ;  /* 0x0000000402027981 */ /* 0x001eae000c1e1900 */
[----:B------:R-:W0:Y:S01]  /*0070*/  LDC.64 R6, c[0x0][0x380] ;  /* 0x0000e000ff067b82 */ /* 0x000e220000000a00 */
[----:B------:R-:W-:Y:S01]  /*0080*/  IMAD.MOV.U32 R5, RZ, RZ, -0x75bd8fc ;  /* 0xf8a42704ff057424 */ /* 0x000fe200078e00ff */
[----:B------:R-:W-:Y:S01]  /*0090*/  BSSY.RECONVERGENT B0, `(.L_x_30) ;  /* 0x00000df000007945 */ /* 0x000fe20003800200 */
[----:B------:R-:W-:-:S02]  /*00a0*/  IMAD.MOV.U32 R8, RZ, RZ, -0x23270784 ;  /* 0xdcd8f87cff087424 */ /* 0x000fc400078e00ff */
[----:B-1----:R-:W-:-:S05]  /*00b0*/  IMAD R13, R13, UR6, R4 ;  /* 0x000000060d0d7c24 */ /* 0x002fca000f8e0204 */
[C---:B------:R-:W-:Y:S01]  /*00c0*/  ISETP.NE.AND P0, PT, R13.reuse, RZ, PT ;  /* 0x000000ff0d00720c */ /* 0x040fe20003f05270 */
[----:B0-----:R-:W-:Y:S01]  /*00d0*/  IMAD.WIDE R6, R13, 0x30, R6 ;  /* 0x000000300d067825 */ /* 0x001fe200078e0206 */
[----:B--2---:R-:W-:-:S05]  /*00e0*/  LOP3.LUT R0, R2, 0xaad26b49, RZ, 0x3c, !PT ;  /* 0xaad26b4902007812 */ /* 0x004fca00078e3cff */
[----:B------:R-:W-:-:S04]  /*00f0*/  IMAD R0, R0, 0x4182bed5, RZ ;  /* 0x4182bed500007824 */ /* 0x000fc800078e02ff */
[C---:B------:R-:W-:Y:S01]  /*0100*/  VIADD R2, R0.reuse, 0xd9f6dc18 ;  /* 0xd9f6dc1800027836 */ /* 0x040fe20000000000 */
[C---:B------:R-:W-:Y:S01]  /*0110*/  LOP3.LUT R4, R0.reuse, 0x159a55e5, RZ, 0x3c, !PT ;  /* 0x159a55e500047812 */ /* 0x040fe200078e3cff */
[C---:B------:R-:W-:Y:S02]  /*0120*/  VIADD R3, R0.reuse, 0x75bcd15 ;  /* 0x075bcd1500037836 */ /* 0x040fe40000000000 */
[----:B------:R-:W-:Y:S02]  /*0130*/  VIADD R9, R0, 0x583f19 ;  /* 0x00583f1900097836 */ /* 0x000fe40000000000 */
[----:B------:R0:W-:Y:S04]  /*0140*/  STG.E.64 desc[UR4][R6.64+0x8], R4 ;  /* 0x0000080406007986 */ /* 0x0001e8000c101b04 */
[----:B------:R0:W-:Y:S04]  /*0150*/  STG.E.64 desc[UR4][R6.64], R2 ;  /* 0x0000000206007986 */ /* 0x0001e8000c101b04 */
[----:B------:R0:W-:Y:S01]  /*0160*/  STG.E.64 desc[UR4][R6.64+0x10], R8 ;  /* 0x0000100806007986 */ /* 0x0001e2000c101b04 */
[----:B------:R-:W-:Y:S05]  /*0170*/  @!P0 BRA `(.L_x_31) ;  /* 0x0000000c00408947 */ /* 0x000fea0003800000 */
[----:B------:R-:W-:Y:S01]  /*0180*/  SHF.R.S32.HI R0, RZ, 0x1f, R13 ;  /* 0x0000001fff007819 */ /* 0x000fe2000001140d */
[----:B------:R-:W-:-:S07]  /*0190*/  IMAD.MOV.U32 R12, RZ, RZ, RZ ;  /* 0x000000ffff0c7224 */ /* 0x000fce00078e00ff */
.L_x_37:
[----:B0-----:R-:W-:Y:S01]  /*01a0*/  LOP3.LUT R2, R13, 0x3, RZ, 0xc0, !PT ;  /* 0x000000030d027812 */ /* 0x001fe200078ec0ff */
[----:B------:R-:W-:Y:S03]  /*01b0*/  BSSY.RECONVERGENT B1, `(.L_x_32) ;  /* 0x00000c6000017945 */ /* 0x000fe60003800200 */
[----:B------:R-:W-:-:S04]  /*01c0*/  ISETP.NE.U32.AND P0, PT, R2, RZ, PT ;  /* 0x000000ff0200720c */ /* 0x000fc80003f05070 */
[----:B------:R-:W-:-:S13]  /*01d0*/  ISETP.NE.AND.EX P0, PT, RZ, RZ, PT, P0 ;  /* 0x000000ffff00720c */ /* 0x000fda0003f05300 */
[----:B------:R-:W-:Y:S05]  /*01e0*/  @!P0 BRA `(.L_x_33) ;  /* 0x0000000c00088947 */ /* 0x000fea0003800000 */
[----:B------:R-:W0:Y:S01]  /*01f0*/  LDC.64 R8, c[0x4][RZ] ;  /* 0x01000000ff087b82 */ /* 0x000e220000000a00 */
[----:B------:R-:W-:Y:S02]  /*0200*/  IMAD.MOV.U32 R14, RZ, RZ, RZ ;  /* 0x000000ffff0e7224 */ /* 0x000fe400078e00ff */
[----:B0-----:R-:W-:-:S07]  /*0210*/  IMAD.WIDE.U32 R8, R12, 0xc80, R8 ;  /* 0x00000c800c087825 */ /* 0x001fce00078e0008 */
.L_x_36:
[----:B0-----:R-:W-:Y:S01]  /*0220*/  IMAD.MOV.U32 R15, RZ, RZ, RZ ;  /* 0x000000ffff0f7224 */ /* 0x001fe200078e00ff */
[----:B------:R-:W-:Y:S01]  /*0230*/  CS2R R2, SRZ ;  /* 0x0000000000027805 */ /* 0x000fe2000001ff00 */
[----:B------:R-:W-:Y:S01]  /*0240*/  IMAD.MOV.U32 R17, RZ, RZ, RZ ;  /* 0x000000ffff117224 */ /* 0x000fe200078e00ff */
[----:B------:R-:W-:-:S07]  /*0250*/  CS2R R4, SRZ ;  /* 0x0000000000047805 */ /* 0x000fce000001ff00 */
.L_x_35:
[----:B------:R-:W-:-:S05]  /*0260*/  IMAD.WIDE.U32 R10, R17, 0x4, R6 ;  /* 0x00000004110a7825 */ /* 0x000fca00078e0006 */
[----:B------:R0:W5:Y:S01]  /*0270*/  LDG.E R16, desc[UR4][R10.64+0x4] ;  /* 0x000004040a107981 */ /* 0x000162000c1e1900 */
[----:B------:R-:W-:-:S07]  /*0280*/  IMAD.MOV.U32 R19, RZ, RZ, RZ ;  /* 0x000000ffff137224 */ /* 0x000fce00078e00ff */
.L_x_34:
[----:B-----5:R-:W-:Y:S01]  /*0290*/  SHF.R.U32.HI R24, RZ, R19, R16 ;  /* 0x00000013ff187219 */ /* 0x020fe20000011610 */
[----:B0-----:R-:W-:-:S03]  /*02a0*/  IMAD.SHL.U32 R10, R17, 0x20, RZ ;  /* 0x00000020110a7824 */ /* 0x001fc600078e00ff */
[----:B------:R-:W-:Y:S01]  /*02b0*/  LOP3.LUT R11, R24, 0x1, RZ, 0xc0, !PT ;  /* 0x00000001180b7812 */ /* 0x000fe200078ec0ff */
[----:B------:R-:W-:-:S03]  /*02c0*/  IMAD.IADD R10, R10, 0x1, R19 ;  /* 0x000000010a0a7824 */ /* 0x000fc600078e0213 */
[----:B------:R-:W-:Y:S01]  /*02d0*/  ISETP.NE.U32.AND P0, PT, R11, 0x1, PT ;  /* 0x000000010b00780c */ /* 0x000fe20003f05070 */
[----:B------:R-:W-:-:S03]  /*02e0*/  IMAD R11, R10, 0x5, RZ ;  /* 0x000000050a0b7824 */ /* 0x000fc600078e02ff */
[----:B------:R-:W-:Y:S01]  /*02f0*/  R2P PR, R24, 0x7e ;  /* 0x0000007e18007804 */ /* 0x000fe20000000000 */
[----:B------:R-:W-:-:S08]  /*0300*/  IMAD.WIDE.U32 R10, R11, 0x4, R8 ;  /* 0x000000040b0a7825 */ /* 0x000fd000078e0008 */
[----:B------:R-:W2:Y:S04]  /*0310*/  @!P0 LDG.E R18, desc[UR4][R10.64] ;  /* 0x000000040a128981 */ /* 0x000ea8000c1e1900 */
[----:B------:R-:W3:Y:S04]  /*0320*/  @!P0 LDG.E R20, desc[UR4][R10.64+0x10] ;  /* 0x000010040a148981 */ /* 0x000ee8000c1e1900 */
[----:B------:R-:W4:Y:S04]  /*0330*/  @P1 LDG.E R22, desc[UR4][R10.64+0x14] ;  /* 0x000014040a161981 */ /* 0x000f28000c1e1900 */
[----:B------:R-:W4:Y:S04]  /*0340*/  @P2 LDG.E R26, desc[UR4][R10.64+0x28] ;  /* 0x000028040a1a2981 */ /* 0x000f28000c1e1900 */
[----:B------:R-:W4:Y:S04]  /*0350*/  @!P0 LDG.E R21, desc[UR4][R10.64+0x4] ;  /* 0x000004040a158981 */ /* 0x000f28000c1e1900 */
[----:B------:R-:W4:Y:S04]  /*0360*/  @!P0 LDG.E R23, desc[UR4][R10.64+0xc] ;  /* 0x00000c040a178981 */ /* 0x000f28000c1e1900 */
[----:B------:R-:W4:Y:S04]  /*0370*/  @P1 LDG.E R25, desc[UR4][R10.64+0x18] ;  /* 0x000018040a191981 */ /* 0x000f28000c1e1900 */
[----:B------:R-:W4:Y:S04]  /*0380*/  @P3 LDG.E R28, desc[UR4][R10.64+0x3c] ;  /* 0x00003c040a1c3981 */ /* 0x000f28000c1e1900 */
[----:B------:R-:W4:Y:S01]  /*0390*/  @P6 LDG.E R27, desc[UR4][R10.64+0x7c] ;  /* 0x00007c040a1b6981 */ /* 0x000f22000c1e1900 */
[----:B--2---:R-:W-:-:S03]  /*03a0*/  @!P0 LOP3.LUT R15, R15, R18, RZ, 0x3c, !PT ;  /* 0x000000120f0f8212 */ /* 0x004fc600078e3cff */
[----:B------:R-:W2:Y:S01]  /*03b0*/  @!P0 LDG.E R18, desc[UR4][R10.64+0x8] ;  /* 0x000008040a128981 */ /* 0x000ea2000c1e1900 */
[----:B---3--:R-:W-:-:S03]  /*03c0*/  @!P0 LOP3.LUT R3, R3, R20, RZ, 0x3c, !PT ;  /* 0x0000001403038212 */ /* 0x008fc600078e3cff */
[----:B------:R-:W3:Y:S01]  /*03d0*/  @P1 LDG.E R20, desc[UR4][R10.64+0x24] ;  /* 0x000024040a141981 */ /* 0x000ee2000c1e1900 */
[----:B----4-:R-:W-:-:S03]  /*03e0*/  @P1 LOP3.LUT R15, R15, R22, RZ, 0x3c, !PT ;  /* 0x000000160f0f1212 */ /* 0x010fc600078e3cff */
[----:B------:R-:W4:Y:S01]  /*03f0*/  @P2 LDG.E R22, desc[UR4][R10.64+0x38] ;  /* 0x000038040a162981 */ /* 0x000f22000c1e1900 */
[----:B------:R-:W-:-:S03]  /*0400*/  @P2 LOP3.LUT R15, R15, R26, RZ, 0x3c, !PT ;  /* 0x0000001a0f0f2212 */ /* 0x000fc600078e3cff */
[----:B------:R-:W4:Y:S01]  /*0410*/  @P4 LDG.E R26, desc[UR4][R10.64+0x50] ;  /* 0x000050040a1a4981 */ /* 0x000f22000c1e1900 */
[----:B------:R-:W-:-:S03]  /*0420*/  @!P0 LOP3.LUT R4, R4, R21, RZ, 0x3c, !PT ;  /* 0x0000001504048212 */ /* 0x000fc600078e3cff */
[----:B------:R-:W4:Y:S01]  /*0430*/  @P1 LDG.E R21, desc[UR4][R10.64+0x20] ;  /* 0x000020040a151981 */ /* 0x000f22000c1e1900 */
[----:B------:R-:W-:-:S03]  /*0440*/  @!P0 LOP3.LUT R2, R2, R23, RZ, 0x3c, !PT ;  /* 0x0000001702028212 */ /* 0x000fc600078e3cff */
[----:B------:R-:W4:Y:S01]  /*0450*/  @P2 LDG.E R23, desc[UR4][R10.64+0x2c] ;  /* 0x00002c040a172981 */ /* 0x000f22000c1e1900 */
[----:B------:R-:W-:-:S03]  /*0460*/  @P1 LOP3.LUT R4, R4, R25, RZ, 0x3c, !PT ;  /* 0x0000001904041212 */ /* 0x000fc600078e3cff */
[----:B------:R-:W4:Y:S01]  /*0470*/  @P2 LDG.E R25, desc[UR4][R10.64+0x34] ;  /* 0x000034040a192981 */ /* 0x000f22000c1e1900 */
[----:B--2---:R-:W-:-:S03]  /*0480*/  @!P0 LOP3.LUT R5, R5, R18, RZ, 0x3c, !PT ;  /* 0x0000001205058212 */ /* 0x004fc600078e3cff */
[----:B------:R-:W2:Y:S01]  /*0490*/  @P1 LDG.E R18, desc[UR4][R10.64+0x1c] ;  /* 0x00001c040a121981 */ /* 0x000ea2000c1e1900 */
[----:B---3--:R-:W-:-:S03]  /*04a0*/  @P1 LOP3.LUT R3, R3, R20, RZ, 0x3c, !PT ;  /* 0x0000001403031212 */ /* 0x008fc600078e3cff */
[----:B------:R-:W3:Y:S01]  /*04b0*/  @P2 LDG.E R20, desc[UR4][R10.64+0x30] ;  /* 0x000030040a142981 */ /* 0x000ee2000c1e1900 */
[----:B----4-:R-:W-:-:S03]  /*04c0*/  @P2 LOP3.LUT R3, R3, R22, RZ, 0x3c, !PT ;  /* 0x0000001603032212 */ /* 0x010fc600078e3cff */
[----:B------:R-:W4:Y:S01]  /*04d0*/  @P3 LDG.E R22, desc[UR4][R10.64+0x4c] ;  /* 0x00004c040a163981 */ /* 0x000f22000c1e1900 */
[----:B------:R-:W-:-:S04]  /*04e0*/  @P3 LOP3.LUT R15, R15, R28, RZ, 0x3c, !PT ;  /* 0x0000001c0f0f3212 */ /* 0x000fc800078e3cff */
[----:B------:R-:W-:Y:S02]  /*04f0*/  @P4 LOP3.LUT R15, R15, R26, RZ, 0x3c, !PT ;  /* 0x0000001a0f0f4212 */ /* 0x000fe400078e3cff */
[----:B------:R-:W-:Y:S01]  /*0500*/  @P1 LOP3.LUT R2, R2, R21, RZ, 0x3c, !PT ;  /* 0x0000001502021212 */ /* 0x000fe200078e3cff */
[----:B------:R-:W4:Y:S04]  /*0510*/  @P5 LDG.E R26, desc[UR4][R10.64+0x64] ;  /* 0x000064040a1a5981 */ /* 0x000f28000c1e1900 */
[----:B------:R-:W4:Y:S01]  /*0520*/  @P3 LDG.E R21, desc[UR4][R10.64+0x40] ;  /* 0x000040040a153981 */ /* 0x000f22000c1e1900 */
[----:B------:R-:W-:Y:S02]  /*0530*/  @P2 LOP3.LUT R4, R4, R23, RZ, 0x3c, !PT ;  /* 0x0000001704042212 */ /* 0x000fe400078e3cff */
[----:B------:R-:W-:Y:S01]  /*0540*/  @P2 LOP3.LUT R2, R2, R25, RZ, 0x3c, !PT ;  /* 0x0000001902022212 */ /* 0x000fe200078e3cff */
[----:B------:R-:W4:Y:S04]  /*0550*/  @P3 LDG.E R23, desc[UR4][R10.64+0x48] ;  /* 0x000048040a173981 */ /* 0x000f28000c1e1900 */
[----:B------:R-:W4:Y:S01]  /*0560*/  @P4 LDG.E R25, desc[UR4][R10.64+0x54] ;  /* 0x000054040a194981 */ /* 0x000f22000c1e1900 */
[----:B--2---:R-:W-:-:S03]  /*0570*/  @P1 LOP3.LUT R5, R5, R18, RZ, 0x3c, !PT ;  /* 0x0000001205051212 */ /* 0x004fc600078e3cff */
[----:B------:R-:W2:Y:S01]  /*0580*/  @P3 LDG.E R18, desc[UR4][R10.64+0x44] ;  /* 0x000044040a123981 */ /* 0x000ea2000c1e1900 */
[----:B---3--:R-:W-:-:S03]  /*0590*/  @P2 LOP3.LUT R5, R5, R20, RZ, 0x3c, !PT ;  /* 0x0000001405052212 */ /* 0x008fc600078e3cff */
[----:B------:R-:W3:Y:S01]  /*05a0*/  @P4 LDG.E R20, desc[UR4][R10.64+0x58] ;  /* 0x000058040a144981 */ /* 0x000ee2000c1e1900 */
[----:B----4-:R-:W-:-:S03]  /*05b0*/  @P3 LOP3.LUT R3, R3, R22, RZ, 0x3c, !PT ;  /* 0x0000001603033212 */ /* 0x010fc600078e3cff */
[----:B------:R-:W4:Y:S01]  /*05c0*/  @P4 LDG.E R22, desc[UR4][R10.64+0x60] ;  /* 0x000060040a164981 */ /* 0x000f22000c1e1900 */
[----:B------:R-:W-:Y:S02]  /*05d0*/  LOP3.LUT P0, RZ, R24, 0x80, RZ, 0xc0, !PT ;  /* 0x0000008018ff7812 */ /* 0x000fe4000780c0ff */
[----:B------:R-:W-:Y:S02]  /*05e0*/  @P5 LOP3.LUT R15, R15, R26, RZ, 0x3c, !PT ;  /* 0x0000001a0f0f5212 */ /* 0x000fe400078e3cff */
[----:B------:R-:W4:Y:S01]  /*05f0*/  @P6 LDG.E R26, desc[UR4][R10.64+0x78] ;  /* 0x000078040a1a6981 */ /* 0x000f22000c1e1900 */
[----:B------:R-:W-:-:S03]  /*0600*/  @P3 LOP3.LUT R4, R4, R21, RZ, 0x3c, !PT ;  /* 0x0000001504043212 */ /* 0x000fc600078e3cff */
[----:B------:R-:W4:Y:S01]  /*0610*/  @P4 LDG.E R21, desc[UR4][R10.64+0x5c] ;  /* 0x00005c040a154981 */ /* 0x000f22000c1e1900 */
[----:B------:R-:W-:-:S03]  /*0620*/  @P3 LOP3.LUT R2, R2, R23, RZ, 0x3c, !PT ;  /* 0x0000001702023212 */ /* 0x000fc600078e3cff */
[----:B------:R-:W4:Y:S01]  /*0630*/  @P5 LDG.E R23, desc[UR4][R10.64+0x68] ;  /* 0x000068040a175981 */ /* 0x000f22000c1e1900 */
[----:B------:R-:W-:-:S03]  /*0640*/  @P4 LOP3.LUT R4, R4, R25, RZ, 0x3c, !PT ;  /* 0x0000001904044212 */ /* 0x000fc600078e3cff */
[----:B------:R-:W4:Y:S01]  /*0650*/  @P5 LDG.E R25, desc[UR4][R10.64+0x70] ;  /* 0x000070040a195981 */ /* 0x000f22000c1e1900 */
[----:B--2---:R-:W-:-:S03]  /*0660*/  @P3 LOP3.LUT R5, R5, R18, RZ, 0x3c, !PT ;  /* 0x0000001205053212 */ /* 0x004fc600078e3cff */
[----:B------:R-:W2:Y:S01]  /*0670*/  @P5 LDG.E R18, desc[UR4][R10.64+0x6c] ;  /* 0x00006c040a125981 */ /* 0x000ea2000c1e1900 */
[----:B---3--:R-:W-:-:S03]  /*0680*/  @P4 LOP3.LUT R5, R5, R20, RZ, 0x3c, !PT ;  /* 0x0000001405054212 */ /* 0x008fc600078e3cff */
[----:B------:R-:W3:Y:S01]  /*0690*/  @P5 LDG.E R20, desc[UR4][R10.64+0x74] ;  /* 0x000074040a145981 */ /* 0x000ee2000c1e1900 */
[----:B----4-:R-:W-:-:S03]  /*06a0*/  @P4 LOP3.LUT R3, R3, R22, RZ, 0x3c, !PT ;  /* 0x0000001603034212 */ /* 0x010fc600078e3cff */
[----:B------:R-:W4:Y:S01]  /*06b0*/  @P0 LDG.E R22, desc[UR4][R10.64+0x8c] ;  /* 0x00008c040a160981 */ /* 0x000f22000c1e1900 */
[----:B------:R-:W-:-:S03]  /*06c0*/  @P6 LOP3.LUT R15, R15, R26, RZ, 0x3c, !PT ;  /* 0x0000001a0f0f6212 */ /* 0x000fc600078e3cff */
        /* <DEDUP_REMOVED lines=13> */
[----:B------:R-:W-:Y:S02]  /*07a0*/  @P6 LOP3.LUT R4, R4, R27, RZ, 0x3c, !PT ;  /* 0x0000001b04046212 */ /* 0x000fe400078e3cff */
[----:B------:R-:W-:Y:S02]  /*07b0*/  @P6 LOP3.LUT R2, R2, R21, RZ, 0x3c, !PT ;  /* 0x0000001502026212 */ /* 0x000fe400078e3cff */
[----:B------:R-:W-:Y:S02]  /*07c0*/  @P0 LOP3.LUT R4, R4, R23, RZ, 0x3c, !PT ;  /* 0x0000001704040212 */ /* 0x000fe400078e3cff */
[----:B------:R-:W-:Y:S02]  /*07d0*/  @P0 LOP3.LUT R2, R2, R25, RZ, 0x3c, !PT ;  /* 0x0000001902020212 */ /* 0x000fe400078e3cff */
[----:B--2---:R-:W-:Y:S02]  /*07e0*/  @P6 LOP3.LUT R5, R5, R18, RZ, 0x3c, !PT ;  /* 0x0000001205056212 */ /* 0x004fe400078e3cff */
[----:B---3--:R-:W-:-:S02]  /*07f0*/  @P6 LOP3.LUT R3, R3, R20, RZ, 0x3c, !PT ;  /* 0x0000001403036212 */ /* 0x008fc400078e3cff */
[----:B----4-:R-:W-:Y:S02]  /*0800*/  @P0 LOP3.LUT R5, R5, R22, RZ, 0x3c, !PT ;  /* 0x0000001605050212 */ /* 0x010fe400078e3cff */
[----:B------:R-:W-:Y:S02]  /*0810*/  @P0 LOP3.LUT R3, R3, R26, RZ, 0x3c, !PT ;  /* 0x0000001a03030212 */ /* 0x000fe400078e3cff */
[----:B------:R-:W-:-:S13]  /*0820*/  R2P PR, R24.B1, 0x7f ;  /* 0x0000007f18007804 */ /* 0x000fda0000001000 */
[----:B------:R-:W2:Y:S04]  /*0830*/  @P0 LDG.E R18, desc[UR4][R10.64+0xa0] ;  /* 0x0000a0040a120981 */ /* 0x000ea8000c1e1900 */
[----:B------:R-:W3:Y:S04]  /*0840*/  @P1 LDG.E R22, desc[UR4][R10.64+0xb4] ;  /* 0x0000b4040a161981 */ /* 0x000ee8000c1e1900 */
[----:B------:R-:W4:Y:S04]  /*0850*/  @P2 LDG.E R26, desc[UR4][R10.64+0xc8] ;  /* 0x0000c8040a1a2981 */ /* 0x000f28000c1e1900 */
[----:B------:R-:W4:Y:S04]  /*0860*/  @P3 LDG.E R28, desc[UR4][R10.64+0xdc] ;  /* 0x0000dc040a1c3981 */ /* 0x000f28000c1e1900 */
[----:B------:R-:W4:Y:S04]  /*0870*/  @P0 LDG.E R23, desc[UR4][R10.64+0xa4] ;  /* 0x0000a4040a170981 */ /* 0x000f28000c1e1900 */
[----:B------:R-:W4:Y:S04]  /*0880*/  @P0 LDG.E R20, desc[UR4][R10.64+0xa8] ;  /* 0x0000a8040a140981 */ /* 0x000f28000c1e1900 */
[----:B------:R-:W4:Y:S04]  /*0890*/  @P4 LDG.E R25, desc[UR4][R10.64+0xf0] ;  /* 0x0000f0040a194981 */ /* 0x000f28000c1e1900 */
        /* <DEDUP_REMOVED lines=21> */
[----:B------:R-:W-:Y:S02]  /*09f0*/  LOP3.LUT P0, RZ, R24, 0x8000, RZ, 0xc0, !PT ;  /* 0x0000800018ff7812 */ /* 0x000fe4000780c0ff */
[----:B----4-:R-:W-:Y:S01]  /*0a00*/  @P5 LOP3.LUT R15, R15, R26, RZ, 0x3c, !PT ;  /* 0x0000001a0f0f5212 */ /* 0x010fe200078e3cff */
[----:B------:R-:W4:Y:S04]  /*0a10*/  @P3 LDG.E R24, desc[UR4][R10.64+0xe4] ;  /* 0x0000e4040a183981 */ /* 0x000f28000c1e1900 */
[----:B------:R-:W2:Y:S01]  /*0a20*/  @P6 LDG.E R26, desc[UR4][R10.64+0x118] ;  /* 0x000118040a1a6981 */ /* 0x000ea2000c1e1900 */
        /* <DEDUP_REMOVED lines=8> */
[----:B---3--:R-:W-:-:S03]  /*0ab0*/  @P2 LOP3.LUT R3, R3, R22, RZ, 0x3c, !PT ;  /* 0x0000001603032212 */ /* 0x008fc600078e3cff */
[----:B------:R-:W3:Y:S01]  /*0ac0*/  @P4 LDG.E R22, desc[UR4][R10.64+0x100] ;  /* 0x000100040a164981 */ /* 0x000ee2000c1e1900 */
[----:B--2---:R-:W-:-:S03]  /*0ad0*/  @P6 LOP3.LUT R15, R15, R26, RZ, 0x3c, !PT ;  /* 0x0000001a0f0f6212 */ /* 0x004fc600078e3cff */
[----:B------:R-:W2:Y:S01]  /*0ae0*/  @P0 LDG.E R26, desc[UR4][R10.64+0x12c] ;  /* 0x00012c040a1a0981 */ /* 0x000ea2000c1e1900 */
[----:B----4-:R-:W-:-:S03]  /*0af0*/  @P2 LOP3.LUT R2, R2, R23, RZ, 0x3c, !PT ;  /* 0x0000001702022212 */ /* 0x010fc600078e3cff */
[----:B------:R-:W4:Y:S01]  /*0b00*/  @P4 LDG.E R23, desc[UR4][R10.64+0xfc] ;  /* 0x0000fc040a174981 */ /* 0x000f22000c1e1900 */
[----:B------:R-:W-:-:S03]  /*0b10*/  @P2 LOP3.LUT R5, R5, R20, RZ, 0x3c, !PT ;  /* 0x0000001405052212 */ /* 0x000fc600078e3cff */
[----:B------:R-:W4:Y:S01]  /*0b20*/  @P4 LDG.E R20, desc[UR4][R10.64+0xf8] ;  /* 0x0000f8040a144981 */ /* 0x000f22000c1e1900 */
[----:B------:R-:W-:Y:S02]  /*0b30*/  @P3 LOP3.LUT R2, R2, R27, RZ, 0x3c, !PT ;  /* 0x0000001b02023212 */ /* 0x000fe400078e3cff */
[----:B------:R-:W-:Y:S01]  /*0b40*/  @P3 LOP3.LUT R4, R4, R25, RZ, 0x3c, !PT ;  /* 0x0000001904043212 */ /* 0x000fe200078e3cff */
[----:B------:R-:W4:Y:S01]  /*0b50*/  @P5 LDG.E R27, desc[UR4][R10.64+0x110] ;  /* 0x000110040a1b5981 */ /* 0x000f22000c1e1900 */
[----:B------:R-:W-:-:S03]  /*0b60*/  @P3 LOP3.LUT R5, R5, R24, RZ, 0x3c, !PT ;  /* 0x0000001805053212 */ /* 0x000fc600078e3cff */
[----:B------:R-:W4:Y:S04]  /*0b70*/  @P5 LDG.E R25, desc[UR4][R10.64+0x108] ;  /* 0x000108040a195981 */ /* 0x000f28000c1e1900 */
        /* <DEDUP_REMOVED lines=19> */
[----:B------:R-:W-:-:S05]  /*0cb0*/  VIADD R19, R19, 0x10 ;  /* 0x0000001013137836 */ /* 0x000fca0000000000 */
[----:B------:R-:W-:Y:S02]  /*0cc0*/  ISETP.NE.AND P1, PT, R19, 0x20, PT ;  /* 0x000000201300780c */ /* 0x000fe40003f25270 */
[----:B------:R-:W-:Y:S02]  /*0cd0*/  @P5 LOP3.LUT R3, R3, R18, RZ, 0x3c, !PT ;  /* 0x0000001203035212 */ /* 0x000fe400078e3cff */
[----:B------:R-:W-:Y:S02]  /*0ce0*/  @P6 LOP3.LUT R4, R4, R21, RZ, 0x3c, !PT ;  /* 0x0000001504046212 */ /* 0x000fe400078e3cff */
[----:B---3--:R-:W-:-:S04]  /*0cf0*/  @P6 LOP3.LUT R3, R3, R22, RZ, 0x3c, !PT ;  /* 0x0000001603036212 */ /* 0x008fc800078e3cff */
[----:B--2---:R-:W-:Y:S02]  /*0d00*/  @P0 LOP3.LUT R3, R3, R26, RZ, 0x3c, !PT ;  /* 0x0000001a03030212 */ /* 0x004fe400078e3cff */
[----:B----4-:R-:W-:Y:S02]  /*0d10*/  @P6 LOP3.LUT R2, R2, R23, RZ, 0x3c, !PT ;  /* 0x0000001702026212 */ /* 0x010fe400078e3cff */
[----:B------:R-:W-:Y:S02]  /*0d20*/  @P6 LOP3.LUT R5, R5, R20, RZ, 0x3c, !PT ;  /* 0x0000001405056212 */ /* 0x000fe400078e3cff */
[----:B------:R-:W-:Y:S02]  /*0d30*/  @P0 LOP3.LUT R2, R2, R27, RZ, 0x3c, !PT ;  /* 0x0000001b02020212 */ /* 0x000fe400078e3cff */
[----:B------:R-:W-:Y:S02]  /*0d40*/  @P0 LOP3.LUT R4, R4, R25, RZ, 0x3c, !PT ;  /* 0x0000001904040212 */ /* 0x000fe400078e3cff */
[----:B------:R-:W-:Y:S01]  /*0d50*/  @P0 LOP3.LUT R5, R5, R24, RZ, 0x3c, !PT ;  /* 0x0000001805050212 */ /* 0x000fe200078e3cff */
[----:B------:R-:W-:Y:S06]  /*0d60*/  @P1 BRA `(.L_x_34) ;  /* 0xfffffff400481947 */ /* 0x000fec000383ffff */
[----:B------:R-:W-:-:S05]  /*0d70*/  VIADD R17, R17, 0x1 ;  /* 0x0000000111117836 */ /* 0x000fca0000000000 */
[----:B------:R-:W-:-:S13]  /*0d80*/  ISETP.NE.AND P0, PT, R17, 0x5, PT ;  /* 0x000000051100780c */ /* 0x000fda0003f05270 */
[----:B------:R-:W-:Y:S05]  /*0d90*/  @P0 BRA `(.L_x_35) ;  /* 0xfffffff400300947 */ /* 0x000fea000383ffff */
[----:B------:R0:W-:Y:S01]  /*0da0*/  STG.E.64 desc[UR4][R6.64+0x8], R4 ;  /* 0x0000080406007986 */ /* 0x0001e2000c101b04 */
[----:B------:R-:W-:Y:S01]  /*0db0*/  VIADD R14, R14, 0x1 ;  /* 0x000000010e0e7836 */ /* 0x000fe20000000000 */
[----:B------:R-:W-:Y:S02]  /*0dc0*/  LOP3.LUT R11, R13, 0x3, RZ, 0xc0, !PT ;  /* 0x000000030d0b7812 */ /* 0x000fe400078ec0ff */
[----:B------:R0:W-:Y:S02]  /*0dd0*/  STG.E.64 desc[UR4][R6.64+0x10], R2 ;  /* 0x0000100206007986 */ /* 0x0001e4000c101b04 */
[----:B------:R-:W-:Y:S02]  /*0de0*/  ISETP.GE.U32.AND P0, PT, R14, R11, PT ;  /* 0x0000000b0e00720c */ /* 0x000fe40003f06070 */
[----:B------:R0:W-:Y:S11]  /*0df0*/  STG.E desc[UR4][R6.64+0x4], R15 ;  /* 0x0000040f06007986 */ /* 0x0001f6000c101904 */
[----:B------:R-:W-:Y:S05]  /*0e00*/  @!P0 BRA `(.L_x_36) ;  /* 0xfffffff400048947 */ /* 0x000fea000383ffff */
.L_x_33:
[----:B------:R-:W-:Y:S05]  /*0e10*/  BSYNC.RECONVERGENT B1 ;  /* 0x0000000000017941 */ /* 0x000fea0003800200 */
.L_x_32:
[C---:B------:R-:W-:Y:S01]  /*0e20*/  ISETP.GT.U32.AND P0, PT, R13.reuse, 0x3, PT ;  /* 0x000000030d00780c */ /* 0x040fe20003f04070 */
[----:B------:R-:W-:Y:S01]  /*0e30*/  VIADD R12, R12, 0x1 ;  /* 0x000000010c0c7836 */ /* 0x000fe20000000000 */
[--C-:B------:R-:W-:Y:S02]  /*0e40*/  SHF.R.U64 R13, R13, 0x2, R0.reuse ;  /* 0x000000020d0d7819 */ /* 0x100fe40000001200 */
[----:B------:R-:W-:Y:S02]  /*0e50*/  ISETP.GT.U32.AND.EX P0, PT, R0, RZ, PT, P0 ;  /* 0x000000ff0000720c */ /* 0x000fe40003f04100 */
[----:B------:R-:W-:-:S11]  /*0e60*/  SHF.R.U32.HI R0, RZ, 0x2, R0 ;  /* 0x00000002ff007819 */ /* 0x000fd60000011600 */
[----:B------:R-:W-:Y:S05]  /*0e70*/  @P0 BRA `(.L_x_37) ;  /* 0xfffffff000c80947 */ /* 0x000fea000383ffff */
.L_x_31:
[----:B------:R-:W-:Y:S05]  /*0e80*/  BSYNC.RECONVERGENT B0 ;  /* 0x0000000000007941 */ /* 0x000fea0003800200 */
.L_x_30:
[----:B------:R-:W-:Y:S04]  /*0e90*/  STG.E.64 desc[UR4][R6.64+0x18], RZ ;  /* 0x000018ff06007986 */ /* 0x000fe8000c101b04 */
[----:B------:R-:W-:Y:S04]  /*0ea0*/  STG.E desc[UR4][R6.64+0x20], RZ ;  /* 0x000020ff06007986 */ /* 0x000fe8000c101904 */
[----:B------:R-:W-:Y:S01]  /*0eb0*/  STG.E.64 desc[UR4][R6.64+0x28], RZ ;  /* 0x000028ff06007986 */ /* 0x000fe2000c101b04 */
[----:B------:R-:W-:Y:S05]  /*0ec0*/  EXIT ;  /* 0x000000000000794d */ /* 0x000fea0003800000 */
.L_x_38:
        /* <DEDUP_REMOVED lines=11> */
.L_x_43:


//--------------------- .nv.global.init           --------------------------
	.section	.nv.global.init,"aw",@progbits
	.align	4
.nv.global.init:
	.type		mrg32k3aM1SubSeq,@object
	.size		mrg32k3aM1SubSeq,(mrg32k3aM2SubSeq - mrg32k3aM1SubSeq)
mrg32k3aM1SubSeq:
        /*0000*/ 	.byte	0x0b, 0xcc, 0xee, 0x04, 0x73, 0x29, 0x8b, 0x6f, 0xf6, 0x53, 0x03, 0xf6, 0x23, 0xf6, 0xea, 0xda
        /* <DEDUP_REMOVED lines=125> */
	.type		mrg32k3aM2SubSeq,@object
	.size		mrg32k3aM2SubSeq,(mrg32k3aM1 - mrg32k3aM2SubSeq)
mrg32k3aM2SubSeq:
        /* <DEDUP_REMOVED lines=126> */
	.type		mrg32k3aM1,@object
	.size		mrg32k3aM1,(mrg32k3aM1Seq - mrg32k3aM1)
mrg32k3aM1:
        /* <DEDUP_REMOVED lines=144> */
	.type		mrg32k3aM1Seq,@object
	.size		mrg32k3aM1Seq,(mrg32k3aM2 - mrg32k3aM1Seq)
mrg32k3aM1Seq:
        /* <DEDUP_REMOVED lines=144> */
	.type		mrg32k3aM2,@object
	.size		mrg32k3aM2,(mrg32k3aM2Seq - mrg32k3aM2)
mrg32k3aM2:
        /* <DEDUP_REMOVED lines=144> */
	.type		mrg32k3aM2Seq,@object
	.size		mrg32k3aM2Seq,(precalc_xorwow_matrix - mrg32k3aM2Seq)
mrg32k3aM2Seq:
        /* <DEDUP_REMOVED lines=144> */
	.type		precalc_xorwow_matrix,@object
	.size		precalc_xorwow_matrix,(precalc_xorwow_offset_matrix - precalc_xorwow_matrix)
precalc_xorwow_matrix:
        /* <DEDUP_REMOVED lines=6400> */
	.type		precalc_xorwow_offset_matrix,@object
	.size		precalc_xorwow_offset_matrix,(.L_1 - precalc_xorwow_offset_matrix)
precalc_xorwow_offset_matrix:
        /* <DEDUP_REMOVED lines=6400> */
.L_1:


//--------------------- .nv.shared.reserved.0     --------------------------
	.section	.nv.shared.reserved.0,"aw",@nobits
	.weak		__nv_reservedSMEM_offset_0_alias
	.size		__nv_reservedSMEM_offset_0_alias, 0, 64
	.other		__nv_reservedSMEM_offset_0_alias,@"STO_CUDA_RESERVED_SHARED STV_DEFAULT"
__nv_reservedSMEM_offset_0_alias:
	.zero		0
	.zero		64


//--------------------- .nv.constant0._Z17single_trajectoryP17curandStateXORWOWP6paramsPd --------------------------
	.section	.nv.constant0._Z17single_trajectoryP17curandStateXORWOWP6paramsPd,"a",@progbits
	.sectionflags	@""
	.align	4
.nv.constant0._Z17single_trajectoryP17curandStateXORWOWP6paramsPd:
	.zero		920


//--------------------- .nv.constant0._Z11init_curandP17curandStateXORWOWPj --------------------------
	.section	.nv.constant0._Z11init_curandP17curandStateXORWOWPj,"a",@progbits
	.sectionflags	@""
	.align	4
.nv.constant0._Z11init_curandP17curandStateXORWOWPj:
	.zero		912


//--------------------- SYMBOLS --------------------------

	.type		.nv.reservedSmem.offset0,@object
	.size		.nv.reservedSmem.offset0,0x4
